	.target	sm_90a

	.elftype	@"ET_EXEC"


//--------------------- .note.nv.tkinfo           --------------------------
	.section	.note.nv.tkinfo,"",@"SHT_NOTE"
	.sectionflags	@"SHF_NOTE_NV_TKINFO"
	.tkinfo
        /*0018*/ 	.word	0x00000002
        /*0030*/ 	.string	""
        /*0030*/ 	.string	"ptxas"
        /*0030*/ 	.string	"Cuda compilation tools, release 13.0, V13.0.88"
        /*0030*/ 	.string	"Build cuda_13.0.r13.0/compiler.36424714_0"
        /*0030*/ 	.string	"-arch sm_90a -m 64 "



//--------------------- .note.nv.cuinfo           --------------------------
	.section	.note.nv.cuinfo,"",@"SHT_NOTE"
	.sectionflags	@"SHF_NOTE_NV_CUINFO"
        /*0018*/ 	.short	0x0002
        /*001a*/ 	.short	0x005a
        /*001c*/ 	.short	0x0082
	.zero		2


//--------------------- .nv.info                  --------------------------
	.section	.nv.info,"",@"SHT_CUDA_INFO"
	.align	4


	//----- nvinfo : EIATTR_REGCOUNT
	.align		4
        /*0000*/ 	.byte	0x04, 0x2f
        /*0002*/ 	.short	(.L_12 - .L_11)
	.align		4
.L_11:
        /*0004*/ 	.word	index@(_ZN7cutlass13device_kernelINS_4conv6kernel13ConvUniversalINS1_16ConvProblemShapeILNS1_8OperatorE2ELi2EEENS1_10collective14CollectiveConvINS1_46MainloopSm90TmaGmmaWarpSpecializedImplicitGemmILS5_2ELi9ELi2EN4cute5tupleIJNSA_1CILi1EEESD_SD_EEENS1_36KernelImplicitTmaWarpSpecializedSm90ELi1EEENSB_IJNSC_ILi256EEENSB_IJNSC_ILi128EEEEEENSB_IJNSC_ILi32EEEEEEEEENS_10bfloat16_tESN_NSA_8TiledMMAINSA_8MMA_AtomIJNSA_4SM904GMMA28MMA_64x128x16_F32BF16BF16_SSILNSR_5MajorE1ELST_1ELNSR_7ScaleInE1ELSU_1EEEEEENSA_6LayoutISE_NSB_IJNSC_ILi0EEESY_SY_EEEEENSB_IJNSA_10UnderscoreES11_S11_EEEEENS7_6detail26Sm90ImplicitGemmTileTraitsINSA_13SM90_TMA_LOADENSA_14ComposedLayoutINSA_7SwizzleILi3ELi4ELi3EEENSA_18smem_ptr_flag_bitsILi16EEENSX_INSB_IJNSB_IJNSC_ILi64EEENSC_ILi4EEEEEENSB_IJNSC_ILi8EEES1D_EEENSB_IJSD_NSC_ILi9EEEEEEEEENSB_IJNSB_IJSD_NSC_ILi2048EEEEEENSB_IJS1C_NSC_ILi512EEEEEENSB_IJSY_NSC_ILi8192EEEEEEEEEEEEEvEENS15_INSA_20SM90_TMA_LOAD_IM2COLENS17_IS19_S1B_NSX_INSB_IJNSB_IJS1C_NSC_ILi2EEEEEES1G_S1I_EEENSB_IJS1L_S1N_NSB_IJSY_NSC_ILi4096EEEEEEEEEEEEEvEEEENS_8epilogue10collective6detail29Sm90TmaWarpSpecializedAdapterINS26_15DefaultEpilogueISN_NSB_IJlNSB_IJSD_llEEESY_EEES2B_NS25_6thread17LinearCombinationISN_Li1EffLNS2C_9ScaleType4KindE0ELNS_15FloatRoundStyleE2ESN_EENS_4gemm15EpilogueDefaultEEEEEvvEEEEvNT_6ParamsE)
        /*0008*/ 	.word	0x000000ff


	//----- nvinfo : EIATTR_FRAME_SIZE
	.align		4
.L_12:
        /*000c*/ 	.byte	0x04, 0x11
        /*000e*/ 	.short	(.L_14 - .L_13)
	.align		4
.L_13:
        /*0010*/ 	.word	index@(_ZN7cutlass13device_kernelINS_4conv6kernel13ConvUniversalINS1_16ConvProblemShapeILNS1_8OperatorE2ELi2EEENS1_10collective14CollectiveConvINS1_46MainloopSm90TmaGmmaWarpSpecializedImplicitGemmILS5_2ELi9ELi2EN4cute5tupleIJNSA_1CILi1EEESD_SD_EEENS1_36KernelImplicitTmaWarpSpecializedSm90ELi1EEENSB_IJNSC_ILi256EEENSB_IJNSC_ILi128EEEEEENSB_IJNSC_ILi32EEEEEEEEENS_10bfloat16_tESN_NSA_8TiledMMAINSA_8MMA_AtomIJNSA_4SM904GMMA28MMA_64x128x16_F32BF16BF16_SSILNSR_5MajorE1ELST_1ELNSR_7ScaleInE1ELSU_1EEEEEENSA_6LayoutISE_NSB_IJNSC_ILi0EEESY_SY_EEEEENSB_IJNSA_10UnderscoreES11_S11_EEEEENS7_6detail26Sm90ImplicitGemmTileTraitsINSA_13SM90_TMA_LOADENSA_14ComposedLayoutINSA_7SwizzleILi3ELi4ELi3EEENSA_18smem_ptr_flag_bitsILi16EEENSX_INSB_IJNSB_IJNSC_ILi64EEENSC_ILi4EEEEEENSB_IJNSC_ILi8EEES1D_EEENSB_IJSD_NSC_ILi9EEEEEEEEENSB_IJNSB_IJSD_NSC_ILi2048EEEEEENSB_IJS1C_NSC_ILi512EEEEEENSB_IJSY_NSC_ILi8192EEEEEEEEEEEEEvEENS15_INSA_20SM90_TMA_LOAD_IM2COLENS17_IS19_S1B_NSX_INSB_IJNSB_IJS1C_NSC_ILi2EEEEEES1G_S1I_EEENSB_IJS1L_S1N_NSB_IJSY_NSC_ILi4096EEEEEEEEEEEEEvEEEENS_8epilogue10collective6detail29Sm90TmaWarpSpecializedAdapterINS26_15DefaultEpilogueISN_NSB_IJlNSB_IJSD_llEEESY_EEES2B_NS25_6thread17LinearCombinationISN_Li1EffLNS2C_9ScaleType4KindE0ELNS_15FloatRoundStyleE2ESN_EENS_4gemm15EpilogueDefaultEEEEEvvEEEEvNT_6ParamsE)
        /*0014*/ 	.word	0x00000270


	//----- nvinfo : EIATTR_MIN_STACK_SIZE
	.align		4
.L_14:
        /*0018*/ 	.byte	0x04, 0x12
        /*001a*/ 	.short	(.L_16 - .L_15)
	.align		4
.L_15:
        /*001c*/ 	.word	index@(_ZN7cutlass13device_kernelINS_4conv6kernel13ConvUniversalINS1_16ConvProblemShapeILNS1_8OperatorE2ELi2EEENS1_10collective14CollectiveConvINS1_46MainloopSm90TmaGmmaWarpSpecializedImplicitGemmILS5_2ELi9ELi2EN4cute5tupleIJNSA_1CILi1EEESD_SD_EEENS1_36KernelImplicitTmaWarpSpecializedSm90ELi1EEENSB_IJNSC_ILi256EEENSB_IJNSC_ILi128EEEEEENSB_IJNSC_ILi32EEEEEEEEENS_10bfloat16_tESN_NSA_8TiledMMAINSA_8MMA_AtomIJNSA_4SM904GMMA28MMA_64x128x16_F32BF16BF16_SSILNSR_5MajorE1ELST_1ELNSR_7ScaleInE1ELSU_1EEEEEENSA_6LayoutISE_NSB_IJNSC_ILi0EEESY_SY_EEEEENSB_IJNSA_10UnderscoreES11_S11_EEEEENS7_6detail26Sm90ImplicitGemmTileTraitsINSA_13SM90_TMA_LOADENSA_14ComposedLayoutINSA_7SwizzleILi3ELi4ELi3EEENSA_18smem_ptr_flag_bitsILi16EEENSX_INSB_IJNSB_IJNSC_ILi64EEENSC_ILi4EEEEEENSB_IJNSC_ILi8EEES1D_EEENSB_IJSD_NSC_ILi9EEEEEEEEENSB_IJNSB_IJSD_NSC_ILi2048EEEEEENSB_IJS1C_NSC_ILi512EEEEEENSB_IJSY_NSC_ILi8192EEEEEEEEEEEEEvEENS15_INSA_20SM90_TMA_LOAD_IM2COLENS17_IS19_S1B_NSX_INSB_IJNSB_IJS1C_NSC_ILi2EEEEEES1G_S1I_EEENSB_IJS1L_S1N_NSB_IJSY_NSC_ILi4096EEEEEEEEEEEEEvEEEENS_8epilogue10collective6detail29Sm90TmaWarpSpecializedAdapterINS26_15DefaultEpilogueISN_NSB_IJlNSB_IJSD_llEEESY_EEES2B_NS25_6thread17LinearCombinationISN_Li1EffLNS2C_9ScaleType4KindE0ELNS_15FloatRoundStyleE2ESN_EENS_4gemm15EpilogueDefaultEEEEEvvEEEEvNT_6ParamsE)
        /*0020*/ 	.word	0x00000270
.L_16:


//--------------------- .nv.compat                --------------------------
	.section	.nv.compat,"",@"SHT_CUDA_COMPAT_INFO"
	.align	4
        /*0000*/ 	.byte	0x02, 0x09, 0x01, 0x00, 0x02, 0x02, 0x04, 0x00, 0x02, 0x05, 0x05, 0x00, 0x03, 0x07, 0x01, 0x01
        /*0010*/ 	.byte	0x02, 0x03, 0x01, 0x00, 0x02, 0x06, 0x01, 0x00, 0x04, 0x0b, 0x08, 0x00, 0x00, 0x00, 0x00, 0x00
        /*0020*/ 	.byte	0x00, 0x00, 0x00, 0x00


//--------------------- .nv.info._ZN7cutlass13device_kernelINS_4conv6kernel13ConvUniversalINS1_16ConvProblemShapeILNS1_8OperatorE2ELi2EEENS1_10collective14CollectiveConvINS1_46MainloopSm90TmaGmmaWarpSpecializedImplicitGemmILS5_2ELi9ELi2EN4cute5tupleIJNSA_1CILi1EEESD_SD_EEENS1_36KernelImplicitTmaWarpSpecializedSm90ELi1EEENSB_IJNSC_ILi256EEENSB_IJNSC_ILi128EEEEEENSB_IJNSC_ILi32EEEEEEEEENS_10bfloat16_tESN_NSA_8TiledMMAINSA_8MMA_AtomIJNSA_4SM904GMMA28MMA_64x128x16_F32BF16BF16_SSILNSR_5MajorE1ELST_1ELNSR_7ScaleInE1ELSU_1EEEEEENSA_6LayoutISE_NSB_IJNSC_ILi0EEESY_SY_EEEEENSB_IJNSA_10UnderscoreES11_S11_EEEEENS7_6detail26Sm90ImplicitGemmTileTraitsINSA_13SM90_TMA_LOADENSA_14ComposedLayoutINSA_7SwizzleILi3ELi4ELi3EEENSA_18smem_ptr_flag_bitsILi16EEENSX_INSB_IJNSB_IJNSC_ILi64EEENSC_ILi4EEEEEENSB_IJNSC_ILi8EEES1D_EEENSB_IJSD_NSC_ILi9EEEEEEEEENSB_IJNSB_IJSD_NSC_ILi2048EEEEEENSB_IJS1C_NSC_ILi512EEEEEENSB_IJSY_NSC_ILi8192EEEEEEEEEEEEEvEENS15_INSA_20SM90_TMA_LOAD_IM2COLENS17_IS19_S1B_NSX_INSB_IJNSB_IJS1C_NSC_ILi2EEEEEES1G_S1I_EEENSB_IJS1L_S1N_NSB_IJSY_NSC_ILi4096EEEEEEEEEEEEEvEEEENS_8epilogue10collective6detail29Sm90TmaWarpSpecializedAdapterINS26_15DefaultEpilogueISN_NSB_IJlNSB_IJSD_llEEESY_EEES2B_NS25_6thread17LinearCombinationISN_Li1EffLNS2C_9ScaleType4KindE0ELNS_15FloatRoundStyleE2ESN_EENS_4gemm15EpilogueDefaultEEEEEvvEEEEvNT_6ParamsE --------------------------
	.section	.nv.info._ZN7cutlass13device_kernelINS_4conv6kernel13ConvUniversalINS1_16ConvProblemShapeILNS1_8OperatorE2ELi2EEENS1_10collective14CollectiveConvINS1_46MainloopSm90TmaGmmaWarpSpecializedImplicitGemmILS5_2ELi9ELi2EN4cute5tupleIJNSA_1CILi1EEESD_SD_EEENS1_36KernelImplicitTmaWarpSpecializedSm90ELi1EEENSB_IJNSC_ILi256EEENSB_IJNSC_ILi128EEEEEENSB_IJNSC_ILi32EEEEEEEEENS_10bfloat16_tESN_NSA_8TiledMMAINSA_8MMA_AtomIJNSA_4SM904GMMA28MMA_64x128x16_F32BF16BF16_SSILNSR_5MajorE1ELST_1ELNSR_7ScaleInE1ELSU_1EEEEEENSA_6LayoutISE_NSB_IJNSC_ILi0EEESY_SY_EEEEENSB_IJNSA_10UnderscoreES11_S11_EEEEENS7_6detail26Sm90ImplicitGemmTileTraitsINSA_13SM90_TMA_LOADENSA_14ComposedLayoutINSA_7SwizzleILi3ELi4ELi3EEENSA_18smem_ptr_flag_bitsILi16EEENSX_INSB_IJNSB_IJNSC_ILi64EEENSC_ILi4EEEEEENSB_IJNSC_ILi8EEES1D_EEENSB_IJSD_NSC_ILi9EEEEEEEEENSB_IJNSB_IJSD_NSC_ILi2048EEEEEENSB_IJS1C_NSC_ILi512EEEEEENSB_IJSY_NSC_ILi8192EEEEEEEEEEEEEvEENS15_INSA_20SM90_TMA_LOAD_IM2COLENS17_IS19_S1B_NSX_INSB_IJNSB_IJS1C_NSC_ILi2EEEEEES1G_S1I_EEENSB_IJS1L_S1N_NSB_IJSY_NSC_ILi4096EEEEEEEEEEEEEvEEEENS_8epilogue10collective6detail29Sm90TmaWarpSpecializedAdapterINS26_15DefaultEpilogueISN_NSB_IJlNSB_IJSD_llEEESY_EEES2B_NS25_6thread17LinearCombinationISN_Li1EffLNS2C_9ScaleType4KindE0ELNS_15FloatRoundStyleE2ESN_EENS_4gemm15EpilogueDefaultEEEEEvvEEEEvNT_6ParamsE,"",@"SHT_CUDA_INFO"
	.sectionflags	@""
	.align	4


	//----- nvinfo : EIATTR_CUDA_API_VERSION
	.align		4
        /*0000*/ 	.byte	0x04, 0x37
        /*0002*/ 	.short	(.L_18 - .L_17)
.L_17:
        /*0004*/ 	.word	0x00000082


	//----- nvinfo : EIATTR_KPARAM_INFO
	.align		4
.L_18:
        /*0008*/ 	.byte	0x04, 0x17
        /*000a*/ 	.short	(.L_20 - .L_19)
.L_19:
        /*000c*/ 	.word	0x00000000
        /*0010*/ 	.short	0x0000
        /*0012*/ 	.short	0x0070
        /*0014*/ 	.byte	0x00, 0xf0, 0x01, 0x0e


	//----- nvinfo : EIATTR_SPARSE_MMA_MASK
	.align		4
.L_20:
        /*0018*/ 	.byte	0x03, 0x50
        /*001a*/ 	.short	0x0000


	//----- nvinfo : EIATTR_MAXREG_COUNT
	.align		4
        /*001c*/ 	.byte	0x03, 0x1b
        /*001e*/ 	.short	0x00ff


	//----- nvinfo : EIATTR_NUM_BARRIERS
	.align		4
        /*0020*/ 	.byte	0x02, 0x4c
        /*0022*/ 	.byte	0x01
	.zero		1


	//----- nvinfo : EIATTR_ANNOTATIONS
	.align		4
        /*0024*/ 	.byte	0x04, 0x55
        /*0026*/ 	.short	(.L_22 - .L_21)


	//   ....[0]....
.L_21:
        /*0028*/ 	.word	0x00000001
        /*002c*/ 	.byte	0x70, 0x0c, 0x00, 0x00, 0x01, 0x00, 0x00, 0x00, 0xb0, 0x0c, 0x00, 0x00, 0x01, 0x00, 0x00, 0x00
        /* <DEDUP_REMOVED lines=208> */
        /*0d3c*/ 	.byte	0x40, 0x1b, 0x01, 0x00


	//----- nvinfo : EIATTR_MERCURY_ISA_VERSION
	.align		4
.L_22:
        /*0d40*/ 	.byte	0x03, 0x5f
        /*0d42*/ 	.short	0x0101


	//----- nvinfo : EIATTR_COOP_GROUP_MASK_REGIDS
	.align		4
        /*0d44*/ 	.byte	0x04, 0x29
        /*0d46*/ 	.short	(.L_24 - .L_23)


	//   ....[0]....
.L_23:
        /*0d48*/ 	.word	0xffffffff


	//   ....[1]....
        /*0d4c*/ 	.word	0xffffffff


	//   ....[2]....
        /*0d50*/ 	.word	0xffffffff


	//----- nvinfo : EIATTR_COOP_GROUP_INSTR_OFFSETS
	.align		4
.L_24:
        /*0d54*/ 	.byte	0x04, 0x28
        /*0d56*/ 	.short	(.L_26 - .L_25)


	//   ....[0]....
.L_25:
        /*0d58*/ 	.word	0x00000060


	//   ....[1]....
        /*0d5c*/ 	.word	0x00000090


	//   ....[2]....
        /*0d60*/ 	.word	0x00000190


	//----- nvinfo : EIATTR_MBARRIER_INSTR_OFFSETS
	.align		4
.L_26:
        /*0d64*/ 	.byte	0x04, 0x39
        /*0d66*/ 	.short	(.L_28 - .L_27)


	//   ....[0]....
.L_27:
        /*0d68*/ 	.word	0x00000300
        /*0d6c*/ 	.word	0x000000ff
        /*0d70*/ 	.word	0x00036000
        /*0d74*/ 	.short	0x0100
        /*0d76*/ 	.byte	0x07
	.zero		1


	//   ....[1]....
        /*0d78*/ 	.word	0x00000310
        /*0d7c*/ 	.word	0x000000ff
        /*0d80*/ 	.word	0x00036048
        /*0d84*/ 	.short	0x0100
        /*0d86*/ 	.byte	0x07
	.zero		1


	//   ....[2]....
        /*0d88*/ 	.word	0x00000320
        /*0d8c*/ 	.word	0x000000ff
        /*0d90*/ 	.word	0x00036008
        /*0d94*/ 	.short	0x0100
        /*0d96*/ 	.byte	0x07
	.zero		1


	//   ....[3]....
        /*0d98*/ 	.word	0x00000330
        /*0d9c*/ 	.word	0x000000ff
        /*0da0*/ 	.word	0x00036050
        /*0da4*/ 	.short	0x0100
        /*0da6*/ 	.byte	0x07
	.zero		1


	//   ....[4]....
        /*0da8*/ 	.word	0x00000340
        /*0dac*/ 	.word	0x000000ff
        /*0db0*/ 	.word	0x00036010
        /*0db4*/ 	.short	0x0100
        /*0db6*/ 	.byte	0x07
	.zero		1


	//   ....[5]....
        /*0db8*/ 	.word	0x00000350
        /*0dbc*/ 	.word	0x000000ff
        /*0dc0*/ 	.word	0x00036058
        /*0dc4*/ 	.short	0x0100
        /*0dc6*/ 	.byte	0x07
	.zero		1


	//   ....[6]....
        /*0dc8*/ 	.word	0x00000360
        /*0dcc*/ 	.word	0x000000ff
        /*0dd0*/ 	.word	0x00036018
        /*0dd4*/ 	.short	0x0100
        /*0dd6*/ 	.byte	0x07
	.zero		1


	//   ....[7]....
        /*0dd8*/ 	.word	0x00000370
        /*0ddc*/ 	.word	0x000000ff
        /*0de0*/ 	.word	0x00036060
        /*0de4*/ 	.short	0x0100
        /*0de6*/ 	.byte	0x07
	.zero		1


	//   ....[8]....
        /*0de8*/ 	.word	0x00000380
        /*0dec*/ 	.word	0x000000ff
        /*0df0*/ 	.word	0x00036020
        /*0df4*/ 	.short	0x0100
        /*0df6*/ 	.byte	0x07
	.zero		1


	//   ....[9]....
        /*0df8*/ 	.word	0x00000390
        /*0dfc*/ 	.word	0x000000ff
        /*0e00*/ 	.word	0x00036068
        /*0e04*/ 	.short	0x0100
        /*0e06*/ 	.byte	0x07
	.zero		1


	//   ....[10]....
        /*0e08*/ 	.word	0x000003a0
        /*0e0c*/ 	.word	0x000000ff
        /*0e10*/ 	.word	0x00036028
        /*0e14*/ 	.short	0x0100
        /*0e16*/ 	.byte	0x07
	.zero		1


	//   ....[11]....
        /*0e18*/ 	.word	0x000003b0
        /*0e1c*/ 	.word	0x000000ff
        /*0e20*/ 	.word	0x00036070
        /*0e24*/ 	.short	0x0100
        /*0e26*/ 	.byte	0x07
	.zero		1


	//   ....[12]....
        /*0e28*/ 	.word	0x000003c0
        /*0e2c*/ 	.word	0x000000ff
        /*0e30*/ 	.word	0x00036030
        /*0e34*/ 	.short	0x0100
        /*0e36*/ 	.byte	0x07
	.zero		1


	//   ....[13]....
        /*0e38*/ 	.word	0x000003d0
        /*0e3c*/ 	.word	0x000000ff
        /*0e40*/ 	.word	0x00036078
        /*0e44*/ 	.short	0x0100
        /*0e46*/ 	.byte	0x07
	.zero		1


	//   ....[14]....
        /*0e48*/ 	.word	0x000003e0
        /*0e4c*/ 	.word	0x000000ff
        /*0e50*/ 	.word	0x00036038
        /*0e54*/ 	.short	0x0100
        /*0e56*/ 	.byte	0x07
	.zero		1


	//   ....[15]....
        /*0e58*/ 	.word	0x000003f0
        /*0e5c*/ 	.word	0x000000ff
        /*0e60*/ 	.word	0x00036080
        /*0e64*/ 	.short	0x0100
        /*0e66*/ 	.byte	0x07
	.zero		1


	//   ....[16]....
        /*0e68*/ 	.word	0x00000400
        /*0e6c*/ 	.word	0x000000ff
        /*0e70*/ 	.word	0x00036040
        /*0e74*/ 	.short	0x0100
        /*0e76*/ 	.byte	0x07
	.zero		1


	//   ....[17]....
        /*0e78*/ 	.word	0x00000410
        /*0e7c*/ 	.word	0x000000ff
        /*0e80*/ 	.word	0x00036088
        /*0e84*/ 	.short	0x0100
        /*0e86*/ 	.byte	0x07
	.zero		1


	//   ....[18]....
        /*0e88*/ 	.word	0x00001750
        /*0e8c*/ 	.word	0x00000003
        /*0e90*/ 	.word	0x00036000
        /*0e94*/ 	.short	0x010a
        /*0e96*/ 	.byte	0x3f
	.zero		1


	//   ....[19]....
        /*0e98*/ 	.word	0x000027d0
        /*0e9c*/ 	.word	0x00000000
        /*0ea0*/ 	.word	0x00036000
        /*0ea4*/ 	.short	0x010a
        /*0ea6*/ 	.byte	0x3f
	.zero		1


	//   ....[20]....
        /*0ea8*/ 	.word	0x00003c50
        /*0eac*/ 	.word	0x000000ff
        /*0eb0*/ 	.word	0x00000000
        /*0eb4*/ 	.short	0x0101
        /*0eb6*/ 	.byte	0x06
	.zero		1


	//   ....[21]....
        /*0eb8*/ 	.word	0x00003e50
        /*0ebc*/ 	.word	0x000000ff
        /*0ec0*/ 	.word	0x00000000
        /*0ec4*/ 	.short	0x0101
        /*0ec6*/ 	.byte	0x04
	.zero		1


	//   ....[22]....
        /*0ec8*/ 	.word	0x00016cc0
        /*0ecc*/ 	.word	0x00000005
        /*0ed0*/ 	.word	0x00036048
        /*0ed4*/ 	.short	0x010a
        /*0ed6*/ 	.byte	0x3f
	.zero		1


	//   ....[23]....
        /*0ed8*/ 	.word	0x00017500
        /*0edc*/ 	.word	0x00000003
        /*0ee0*/ 	.word	0x00000000
        /*0ee4*/ 	.short	0x010a
        /*0ee6*/ 	.byte	0x3f
	.zero		1


	//   ....[24]....
        /*0ee8*/ 	.word	0x000175c0
        /*0eec*/ 	.word	0x00000003
        /*0ef0*/ 	.word	0x00000000
        /*0ef4*/ 	.short	0x010a
        /*0ef6*/ 	.byte	0x3f
	.zero		1


	//   ....[25]....
        /*0ef8*/ 	.word	0x00017680
        /*0efc*/ 	.word	0x00000003
        /*0f00*/ 	.word	0x00000000
        /*0f04*/ 	.short	0x010a
        /*0f06*/ 	.byte	0x3f
	.zero		1


	//   ....[26]....
        /*0f08*/ 	.word	0x00017740
        /*0f0c*/ 	.word	0x00000003
        /*0f10*/ 	.word	0x00000000
        /*0f14*/ 	.short	0x010a
        /*0f16*/ 	.byte	0x3f
	.zero		1


	//   ....[27]....
        /*0f18*/ 	.word	0x00017800
        /*0f1c*/ 	.word	0x00000003
        /*0f20*/ 	.word	0x00000000
        /*0f24*/ 	.short	0x010a
        /*0f26*/ 	.byte	0x3f
	.zero		1


	//   ....[28]....
        /*0f28*/ 	.word	0x000178c0
        /*0f2c*/ 	.word	0x00000003
        /*0f30*/ 	.word	0x00000000
        /*0f34*/ 	.short	0x010a
        /*0f36*/ 	.byte	0x3f
	.zero		1


	//   ....[29]....
        /*0f38*/ 	.word	0x00017980
        /*0f3c*/ 	.word	0x00000003
        /*0f40*/ 	.word	0x00000000
        /*0f44*/ 	.short	0x010a
        /*0f46*/ 	.byte	0x3f
	.zero		1


	//   ....[30]....
        /*0f48*/ 	.word	0x00017a40
        /*0f4c*/ 	.word	0x00000003
        /*0f50*/ 	.word	0x00000000
        /*0f54*/ 	.short	0x010a
        /*0f56*/ 	.byte	0x3f
	.zero		1


	//   ....[31]....
        /*0f58*/ 	.word	0x00017b00
        /*0f5c*/ 	.word	0x00000003
        /*0f60*/ 	.word	0x00000000
        /*0f64*/ 	.short	0x010a
        /*0f66*/ 	.byte	0x3f
	.zero		1


	//----- nvinfo : EIATTR_NUM_MBARRIERS
	.align		4
.L_28:
        /*0f68*/ 	.byte	0x03, 0x38
        /*0f6a*/ 	.short	0x0012


	//----- nvinfo : EIATTR_EXIT_INSTR_OFFSETS
	.align		4
        /*0f6c*/ 	.byte	0x04, 0x1c
        /*0f6e*/ 	.short	(.L_30 - .L_29)


	//   ....[0]....
.L_29:
        /*0f70*/ 	.word	0x00000c60


	//   ....[1]....
        /*0f74*/ 	.word	0x00004140


	//   ....[2]....
        /*0f78*/ 	.word	0x000041d0


	//   ....[3]....
        /*0f7c*/ 	.word	0x00011110


	//   ....[4]....
        /*0f80*/ 	.word	0x00011150


	//   ....[5]....
        /*0f84*/ 	.word	0x00016a40


	//   ....[6]....
        /*0f88*/ 	.word	0x00016a70


	//   ....[7]....
        /*0f8c*/ 	.word	0x00016a90


	//   ....[8]....
        /*0f90*/ 	.word	0x00017400


	//   ....[9]....
        /*0f94*/ 	.word	0x00017b30


	//----- nvinfo : EIATTR_MAX_THREADS
	.align		4
.L_30:
        /*0f98*/ 	.byte	0x04, 0x05
        /*0f9a*/ 	.short	(.L_32 - .L_31)
.L_31:
        /*0f9c*/ 	.word	0x00000100
        /*0fa0*/ 	.word	0x00000001
        /*0fa4*/ 	.word	0x00000001


	//----- nvinfo : EIATTR_CRS_STACK_SIZE
	.align		4
.L_32:
        /*0fa8*/ 	.byte	0x04, 0x1e
        /*0faa*/ 	.short	(.L_34 - .L_33)
.L_33:
        /*0fac*/ 	.word	0x00000000


	//----- nvinfo : EIATTR_CBANK_PARAM_SIZE
	.align		4
.L_34:
        /*0fb0*/ 	.byte	0x03, 0x19
        /*0fb2*/ 	.short	0x03f0


	//----- nvinfo : EIATTR_PARAM_CBANK
	.align		4
        /*0fb4*/ 	.byte	0x04, 0x0a
        /*0fb6*/ 	.short	(.L_36 - .L_35)
	.align		4
.L_35:
        /*0fb8*/ 	.word	index@(.nv.constant0._ZN7cutlass13device_kernelINS_4conv6kernel13ConvUniversalINS1_16ConvProblemShapeILNS1_8OperatorE2ELi2EEENS1_10collective14CollectiveConvINS1_46MainloopSm90TmaGmmaWarpSpecializedImplicitGemmILS5_2ELi9ELi2EN4cute5tupleIJNSA_1CILi1EEESD_SD_EEENS1_36KernelImplicitTmaWarpSpecializedSm90ELi1EEENSB_IJNSC_ILi256EEENSB_IJNSC_ILi128EEEEEENSB_IJNSC_ILi32EEEEEEEEENS_10bfloat16_tESN_NSA_8TiledMMAINSA_8MMA_AtomIJNSA_4SM904GMMA28MMA_64x128x16_F32BF16BF16_SSILNSR_5MajorE1ELST_1ELNSR_7ScaleInE1ELSU_1EEEEEENSA_6LayoutISE_NSB_IJNSC_ILi0EEESY_SY_EEEEENSB_IJNSA_10UnderscoreES11_S11_EEEEENS7_6detail26Sm90ImplicitGemmTileTraitsINSA_13SM90_TMA_LOADENSA_14ComposedLayoutINSA_7SwizzleILi3ELi4ELi3EEENSA_18smem_ptr_flag_bitsILi16EEENSX_INSB_IJNSB_IJNSC_ILi64EEENSC_ILi4EEEEEENSB_IJNSC_ILi8EEES1D_EEENSB_IJSD_NSC_ILi9EEEEEEEEENSB_IJNSB_IJSD_NSC_ILi2048EEEEEENSB_IJS1C_NSC_ILi512EEEEEENSB_IJSY_NSC_ILi8192EEEEEEEEEEEEEvEENS15_INSA_20SM90_TMA_LOAD_IM2COLENS17_IS19_S1B_NSX_INSB_IJNSB_IJS1C_NSC_ILi2EEEEEES1G_S1I_EEENSB_IJS1L_S1N_NSB_IJSY_NSC_ILi4096EEEEEEEEEEEEEvEEEENS_8epilogue10collective6detail29Sm90TmaWarpSpecializedAdapterINS26_15DefaultEpilogueISN_NSB_IJlNSB_IJSD_llEEESY_EEES2B_NS25_6thread17LinearCombinationISN_Li1EffLNS2C_9ScaleType4KindE0ELNS_15FloatRoundStyleE2ESN_EENS_4gemm15EpilogueDefaultEEEEEvvEEEEvNT_6ParamsE)
        /*0fbc*/ 	.short	0x0210
        /*0fbe*/ 	.short	0x03f0


	//----- nvinfo : EIATTR_SW_WAR
	.align		4
.L_36:
        /*0fc0*/ 	.byte	0x04, 0x36
        /*0fc2*/ 	.short	(.L_38 - .L_37)
.L_37:
        /*0fc4*/ 	.word	0x00000008
.L_38:


//--------------------- .nv.callgraph             --------------------------
	.section	.nv.callgraph,"",@"SHT_CUDA_CALLGRAPH"
	.align	4
	.sectionentsize	8
	.align		4
        /*0000*/ 	.word	0x00000000
	.align		4
        /*0004*/ 	.word	0xffffffff
	.align		4
        /*0008*/ 	.word	0x00000000
	.align		4
        /*000c*/ 	.word	0xfffffffe
	.align		4
        /*0010*/ 	.word	0x00000000
	.align		4
        /*0014*/ 	.word	0xfffffffd
	.align		4
        /*0018*/ 	.word	0x00000000
	.align		4
        /*001c*/ 	.word	0xfffffffc


//--------------------- .nv.constant4             --------------------------
	.section	.nv.constant4,"a",@progbits
	.align	8
	.align		8
.nv.constant4:
        /*0000*/ 	.dword	_ZN39_INTERNAL_d9332fc7_4_k_cu_aa8b63a4_28004cuda3std3__45__cpo5beginE
	.align		8
        /*0008*/ 	.dword	_ZN39_INTERNAL_d9332fc7_4_k_cu_aa8b63a4_28004cuda3std3__45__cpo3endE
	.align		8
        /*0010*/ 	.dword	_ZN39_INTERNAL_d9332fc7_4_k_cu_aa8b63a4_28004cuda3std3__45__cpo6cbeginE
	.align		8
        /*0018*/ 	.dword	_ZN39_INTERNAL_d9332fc7_4_k_cu_aa8b63a4_28004cuda3std3__45__cpo4cendE
	.align		8
        /*0020*/ 	.dword	_ZN39_INTERNAL_d9332fc7_4_k_cu_aa8b63a4_28004cuda3std3__441_GLOBAL__N__d9332fc7_4_k_cu_aa8b63a4_28006ignoreE
	.align		8
        /*0028*/ 	.dword	_ZN39_INTERNAL_d9332fc7_4_k_cu_aa8b63a4_28004cuda3std3__419piecewise_constructE
	.align		8
        /*0030*/ 	.dword	_ZN39_INTERNAL_d9332fc7_4_k_cu_aa8b63a4_28004cuda3std3__48in_placeE
	.align		8
        /*0038*/ 	.dword	_ZN39_INTERNAL_d9332fc7_4_k_cu_aa8b63a4_28004cuda3std6ranges3__45__cpo4swapE
	.align		8
        /*0040*/ 	.dword	_ZN39_INTERNAL_d9332fc7_4_k_cu_aa8b63a4_28004cuda3std6ranges3__45__cpo9iter_moveE
	.align		8
        /*0048*/ 	.dword	_ZN39_INTERNAL_d9332fc7_4_k_cu_aa8b63a4_28004cute7productE
	.align		8
        /*0050*/ 	.dword	_ZN39_INTERNAL_d9332fc7_4_k_cu_aa8b63a4_28004cute1_E


//--------------------- .text._ZN7cutlass13device_kernelINS_4conv6kernel13ConvUniversalINS1_16ConvProblemShapeILNS1_8OperatorE2ELi2EEENS1_10collective14CollectiveConvINS1_46MainloopSm90TmaGmmaWarpSpecializedImplicitGemmILS5_2ELi9ELi2EN4cute5tupleIJNSA_1CILi1EEESD_SD_EEENS1_36KernelImplicitTmaWarpSpecializedSm90ELi1EEENSB_IJNSC_ILi256EEENSB_IJNSC_ILi128EEEEEENSB_IJNSC_ILi32EEEEEEEEENS_10bfloat16_tESN_NSA_8TiledMMAINSA_8MMA_AtomIJNSA_4SM904GMMA28MMA_64x128x16_F32BF16BF16_SSILNSR_5MajorE1ELST_1ELNSR_7ScaleInE1ELSU_1EEEEEENSA_6LayoutISE_NSB_IJNSC_ILi0EEESY_SY_EEEEENSB_IJNSA_10UnderscoreES11_S11_EEEEENS7_6detail26Sm90ImplicitGemmTileTraitsINSA_13SM90_TMA_LOADENSA_14ComposedLayoutINSA_7SwizzleILi3ELi4ELi3EEENSA_18smem_ptr_flag_bitsILi16EEENSX_INSB_IJNSB_IJNSC_ILi64EEENSC_ILi4EEEEEENSB_IJNSC_ILi8EEES1D_EEENSB_IJSD_NSC_ILi9EEEEEEEEENSB_IJNSB_IJSD_NSC_ILi2048EEEEEENSB_IJS1C_NSC_ILi512EEEEEENSB_IJSY_NSC_ILi8192EEEEEEEEEEEEEvEENS15_INSA_20SM90_TMA_LOAD_IM2COLENS17_IS19_S1B_NSX_INSB_IJNSB_IJS1C_NSC_ILi2EEEEEES1G_S1I_EEENSB_IJS1L_S1N_NSB_IJSY_NSC_ILi4096EEEEEEEEEEEEEvEEEENS_8epilogue10collective6detail29Sm90TmaWarpSpecializedAdapterINS26_15DefaultEpilogueISN_NSB_IJlNSB_IJSD_llEEESY_EEES2B_NS25_6thread17LinearCombinationISN_Li1EffLNS2C_9ScaleType4KindE0ELNS_15FloatRoundStyleE2ESN_EENS_4gemm15EpilogueDefaultEEEEEvvEEEEvNT_6ParamsE --------------------------
	.section	.text._ZN7cutlass13device_kernelINS_4conv6kernel13ConvUniversalINS1_16ConvProblemShapeILNS1_8OperatorE2ELi2EEENS1_10collective14CollectiveConvINS1_46MainloopSm90TmaGmmaWarpSpecializedImplicitGemmILS5_2ELi9ELi2EN4cute5tupleIJNSA_1CILi1EEESD_SD_EEENS1_36KernelImplicitTmaWarpSpecializedSm90ELi1EEENSB_IJNSC_ILi256EEENSB_IJNSC_ILi128EEEEEENSB_IJNSC_ILi32EEEEEEEEENS_10bfloat16_tESN_NSA_8TiledMMAINSA_8MMA_AtomIJNSA_4SM904GMMA28MMA_64x128x16_F32BF16BF16_SSILNSR_5MajorE1ELST_1ELNSR_7ScaleInE1ELSU_1EEEEEENSA_6LayoutISE_NSB_IJNSC_ILi0EEESY_SY_EEEEENSB_IJNSA_10UnderscoreES11_S11_EEEEENS7_6detail26Sm90ImplicitGemmTileTraitsINSA_13SM90_TMA_LOADENSA_14ComposedLayoutINSA_7SwizzleILi3ELi4ELi3EEENSA_18smem_ptr_flag_bitsILi16EEENSX_INSB_IJNSB_IJNSC_ILi64EEENSC_ILi4EEEEEENSB_IJNSC_ILi8EEES1D_EEENSB_IJSD_NSC_ILi9EEEEEEEEENSB_IJNSB_IJSD_NSC_ILi2048EEEEEENSB_IJS1C_NSC_ILi512EEEEEENSB_IJSY_NSC_ILi8192EEEEEEEEEEEEEvEENS15_INSA_20SM90_TMA_LOAD_IM2COLENS17_IS19_S1B_NSX_INSB_IJNSB_IJS1C_NSC_ILi2EEEEEES1G_S1I_EEENSB_IJS1L_S1N_NSB_IJSY_NSC_ILi4096EEEEEEEEEEEEEvEEEENS_8epilogue10collective6detail29Sm90TmaWarpSpecializedAdapterINS26_15DefaultEpilogueISN_NSB_IJlNSB_IJSD_llEEESY_EEES2B_NS25_6thread17LinearCombinationISN_Li1EffLNS2C_9ScaleType4KindE0ELNS_15FloatRoundStyleE2ESN_EENS_4gemm15EpilogueDefaultEEEEEvvEEEEvNT_6ParamsE,"ax",@progbits
	.align	128
.text._ZN7cutlass13device_kernelINS_4conv6kernel13ConvUniversalINS1_16ConvProblemShapeILNS1_8OperatorE2ELi2EEENS1_10collective14CollectiveConvINS1_46MainloopSm90TmaGmmaWarpSpecializedImplicitGemmILS5_2ELi9ELi2EN4cute5tupleIJNSA_1CILi1EEESD_SD_EEENS1_36KernelImplicitTmaWarpSpecializedSm90ELi1EEENSB_IJNSC_ILi256EEENSB_IJNSC_ILi128EEEEEENSB_IJNSC_ILi32EEEEEEEEENS_10bfloat16_tESN_NSA_8TiledMMAINSA_8MMA_AtomIJNSA_4SM904GMMA28MMA_64x128x16_F32BF16BF16_SSILNSR_5MajorE1ELST_1ELNSR_7ScaleInE1ELSU_1EEEEEENSA_6LayoutISE_NSB_IJNSC_ILi0EEESY_SY_EEEEENSB_IJNSA_10UnderscoreES11_S11_EEEEENS7_6detail26Sm90ImplicitGemmTileTraitsINSA_13SM90_TMA_LOADENSA_14ComposedLayoutINSA_7SwizzleILi3ELi4ELi3EEENSA_18smem_ptr_flag_bitsILi16EEENSX_INSB_IJNSB_IJNSC_ILi64EEENSC_ILi4EEEEEENSB_IJNSC_ILi8EEES1D_EEENSB_IJSD_NSC_ILi9EEEEEEEEENSB_IJNSB_IJSD_NSC_ILi2048EEEEEENSB_IJS1C_NSC_ILi512EEEEEENSB_IJSY_NSC_ILi8192EEEEEEEEEEEEEvEENS15_INSA_20SM90_TMA_LOAD_IM2COLENS17_IS19_S1B_NSX_INSB_IJNSB_IJS1C_NSC_ILi2EEEEEES1G_S1I_EEENSB_IJS1L_S1N_NSB_IJSY_NSC_ILi4096EEEEEEEEEEEEEvEEEENS_8epilogue10collective6detail29Sm90TmaWarpSpecializedAdapterINS26_15DefaultEpilogueISN_NSB_IJlNSB_IJSD_llEEESY_EEES2B_NS25_6thread17LinearCombinationISN_Li1EffLNS2C_9ScaleType4KindE0ELNS_15FloatRoundStyleE2ESN_EENS_4gemm15EpilogueDefaultEEEEEvvEEEEvNT_6ParamsE:
        .type           _ZN7cutlass13device_kernelINS_4conv6kernel13ConvUniversalINS1_16ConvProblemShapeILNS1_8OperatorE2ELi2EEENS1_10collective14CollectiveConvINS1_46MainloopSm90TmaGmmaWarpSpecializedImplicitGemmILS5_2ELi9ELi2EN4cute5tupleIJNSA_1CILi1EEESD_SD_EEENS1_36KernelImplicitTmaWarpSpecializedSm90ELi1EEENSB_IJNSC_ILi256EEENSB_IJNSC_ILi128EEEEEENSB_IJNSC_ILi32EEEEEEEEENS_10bfloat16_tESN_NSA_8TiledMMAINSA_8MMA_AtomIJNSA_4SM904GMMA28MMA_64x128x16_F32BF16BF16_SSILNSR_5MajorE1ELST_1ELNSR_7ScaleInE1ELSU_1EEEEEENSA_6LayoutISE_NSB_IJNSC_ILi0EEESY_SY_EEEEENSB_IJNSA_10UnderscoreES11_S11_EEEEENS7_6detail26Sm90ImplicitGemmTileTraitsINSA_13SM90_TMA_LOADENSA_14ComposedLayoutINSA_7SwizzleILi3ELi4ELi3EEENSA_18smem_ptr_flag_bitsILi16EEENSX_INSB_IJNSB_IJNSC_ILi64EEENSC_ILi4EEEEEENSB_IJNSC_ILi8EEES1D_EEENSB_IJSD_NSC_ILi9EEEEEEEEENSB_IJNSB_IJSD_NSC_ILi2048EEEEEENSB_IJS1C_NSC_ILi512EEEEEENSB_IJSY_NSC_ILi8192EEEEEEEEEEEEEvEENS15_INSA_20SM90_TMA_LOAD_IM2COLENS17_IS19_S1B_NSX_INSB_IJNSB_IJS1C_NSC_ILi2EEEEEES1G_S1I_EEENSB_IJS1L_S1N_NSB_IJSY_NSC_ILi4096EEEEEEEEEEEEEvEEEENS_8epilogue10collective6detail29Sm90TmaWarpSpecializedAdapterINS26_15DefaultEpilogueISN_NSB_IJlNSB_IJSD_llEEESY_EEES2B_NS25_6thread17LinearCombinationISN_Li1EffLNS2C_9ScaleType4KindE0ELNS_15FloatRoundStyleE2ESN_EENS_4gemm15EpilogueDefaultEEEEEvvEEEEvNT_6ParamsE,@function
        .size           _ZN7cutlass13device_kernelINS_4conv6kernel13ConvUniversalINS1_16ConvProblemShapeILNS1_8OperatorE2ELi2EEENS1_10collective14CollectiveConvINS1_46MainloopSm90TmaGmmaWarpSpecializedImplicitGemmILS5_2ELi9ELi2EN4cute5tupleIJNSA_1CILi1EEESD_SD_EEENS1_36KernelImplicitTmaWarpSpecializedSm90ELi1EEENSB_IJNSC_ILi256EEENSB_IJNSC_ILi128EEEEEENSB_IJNSC_ILi32EEEEEEEEENS_10bfloat16_tESN_NSA_8TiledMMAINSA_8MMA_AtomIJNSA_4SM904GMMA28MMA_64x128x16_F32BF16BF16_SSILNSR_5MajorE1ELST_1ELNSR_7ScaleInE1ELSU_1EEEEEENSA_6LayoutISE_NSB_IJNSC_ILi0EEESY_SY_EEEEENSB_IJNSA_10UnderscoreES11_S11_EEEEENS7_6detail26Sm90ImplicitGemmTileTraitsINSA_13SM90_TMA_LOADENSA_14ComposedLayoutINSA_7SwizzleILi3ELi4ELi3EEENSA_18smem_ptr_flag_bitsILi16EEENSX_INSB_IJNSB_IJNSC_ILi64EEENSC_ILi4EEEEEENSB_IJNSC_ILi8EEES1D_EEENSB_IJSD_NSC_ILi9EEEEEEEEENSB_IJNSB_IJSD_NSC_ILi2048EEEEEENSB_IJS1C_NSC_ILi512EEEEEENSB_IJSY_NSC_ILi8192EEEEEEEEEEEEEvEENS15_INSA_20SM90_TMA_LOAD_IM2COLENS17_IS19_S1B_NSX_INSB_IJNSB_IJS1C_NSC_ILi2EEEEEES1G_S1I_EEENSB_IJS1L_S1N_NSB_IJSY_NSC_ILi4096EEEEEEEEEEEEEvEEEENS_8epilogue10collective6detail29Sm90TmaWarpSpecializedAdapterINS26_15DefaultEpilogueISN_NSB_IJlNSB_IJSD_llEEESY_EEES2B_NS25_6thread17LinearCombinationISN_Li1EffLNS2C_9ScaleType4KindE0ELNS_15FloatRoundStyleE2ESN_EENS_4gemm15EpilogueDefaultEEEEEvvEEEEvNT_6ParamsE,(.L_x_541 - _ZN7cutlass13device_kernelINS_4conv6kernel13ConvUniversalINS1_16ConvProblemShapeILNS1_8OperatorE2ELi2EEENS1_10collective14CollectiveConvINS1_46MainloopSm90TmaGmmaWarpSpecializedImplicitGemmILS5_2ELi9ELi2EN4cute5tupleIJNSA_1CILi1EEESD_SD_EEENS1_36KernelImplicitTmaWarpSpecializedSm90ELi1EEENSB_IJNSC_ILi256EEENSB_IJNSC_ILi128EEEEEENSB_IJNSC_ILi32EEEEEEEEENS_10bfloat16_tESN_NSA_8TiledMMAINSA_8MMA_AtomIJNSA_4SM904GMMA28MMA_64x128x16_F32BF16BF16_SSILNSR_5MajorE1ELST_1ELNSR_7ScaleInE1ELSU_1EEEEEENSA_6LayoutISE_NSB_IJNSC_ILi0EEESY_SY_EEEEENSB_IJNSA_10UnderscoreES11_S11_EEEEENS7_6detail26Sm90ImplicitGemmTileTraitsINSA_13SM90_TMA_LOADENSA_14ComposedLayoutINSA_7SwizzleILi3ELi4ELi3EEENSA_18smem_ptr_flag_bitsILi16EEENSX_INSB_IJNSB_IJNSC_ILi64EEENSC_ILi4EEEEEENSB_IJNSC_ILi8EEES1D_EEENSB_IJSD_NSC_ILi9EEEEEEEEENSB_IJNSB_IJSD_NSC_ILi2048EEEEEENSB_IJS1C_NSC_ILi512EEEEEENSB_IJSY_NSC_ILi8192EEEEEEEEEEEEEvEENS15_INSA_20SM90_TMA_LOAD_IM2COLENS17_IS19_S1B_NSX_INSB_IJNSB_IJS1C_NSC_ILi2EEEEEES1G_S1I_EEENSB_IJS1L_S1N_NSB_IJSY_NSC_ILi4096EEEEEEEEEEEEEvEEEENS_8epilogue10collective6detail29Sm90TmaWarpSpecializedAdapterINS26_15DefaultEpilogueISN_NSB_IJlNSB_IJSD_llEEESY_EEES2B_NS25_6thread17LinearCombinationISN_Li1EffLNS2C_9ScaleType4KindE0ELNS_15FloatRoundStyleE2ESN_EENS_4gemm15EpilogueDefaultEEEEEvvEEEEvNT_6ParamsE)
        .other          _ZN7cutlass13device_kernelINS_4conv6kernel13ConvUniversalINS1_16ConvProblemShapeILNS1_8OperatorE2ELi2EEENS1_10collective14CollectiveConvINS1_46MainloopSm90TmaGmmaWarpSpecializedImplicitGemmILS5_2ELi9ELi2EN4cute5tupleIJNSA_1CILi1EEESD_SD_EEENS1_36KernelImplicitTmaWarpSpecializedSm90ELi1EEENSB_IJNSC_ILi256EEENSB_IJNSC_ILi128EEEEEENSB_IJNSC_ILi32EEEEEEEEENS_10bfloat16_tESN_NSA_8TiledMMAINSA_8MMA_AtomIJNSA_4SM904GMMA28MMA_64x128x16_F32BF16BF16_SSILNSR_5MajorE1ELST_1ELNSR_7ScaleInE1ELSU_1EEEEEENSA_6LayoutISE_NSB_IJNSC_ILi0EEESY_SY_EEEEENSB_IJNSA_10UnderscoreES11_S11_EEEEENS7_6detail26Sm90ImplicitGemmTileTraitsINSA_13SM90_TMA_LOADENSA_14ComposedLayoutINSA_7SwizzleILi3ELi4ELi3EEENSA_18smem_ptr_flag_bitsILi16EEENSX_INSB_IJNSB_IJNSC_ILi64EEENSC_ILi4EEEEEENSB_IJNSC_ILi8EEES1D_EEENSB_IJSD_NSC_ILi9EEEEEEEEENSB_IJNSB_IJSD_NSC_ILi2048EEEEEENSB_IJS1C_NSC_ILi512EEEEEENSB_IJSY_NSC_ILi8192EEEEEEEEEEEEEvEENS15_INSA_20SM90_TMA_LOAD_IM2COLENS17_IS19_S1B_NSX_INSB_IJNSB_IJS1C_NSC_ILi2EEEEEES1G_S1I_EEENSB_IJS1L_S1N_NSB_IJSY_NSC_ILi4096EEEEEEEEEEEEEvEEEENS_8epilogue10collective6detail29Sm90TmaWarpSpecializedAdapterINS26_15DefaultEpilogueISN_NSB_IJlNSB_IJSD_llEEESY_EEES2B_NS25_6thread17LinearCombinationISN_Li1EffLNS2C_9ScaleType4KindE0ELNS_15FloatRoundStyleE2ESN_EENS_4gemm15EpilogueDefaultEEEEEvvEEEEvNT_6ParamsE,@"STO_CUDA_ENTRY STV_DEFAULT"
_ZN7cutlass13device_kernelINS_4conv6kernel13ConvUniversalINS1_16ConvProblemShapeILNS1_8OperatorE2ELi2EEENS1_10collective14CollectiveConvINS1_46MainloopSm90TmaGmmaWarpSpecializedImplicitGemmILS5_2ELi9ELi2EN4cute5tupleIJNSA_1CILi1EEESD_SD_EEENS1_36KernelImplicitTmaWarpSpecializedSm90ELi1EEENSB_IJNSC_ILi256EEENSB_IJNSC_ILi128EEEEEENSB_IJNSC_ILi32EEEEEEEEENS_10bfloat16_tESN_NSA_8TiledMMAINSA_8MMA_AtomIJNSA_4SM904GMMA28MMA_64x128x16_F32BF16BF16_SSILNSR_5MajorE1ELST_1ELNSR_7ScaleInE1ELSU_1EEEEEENSA_6LayoutISE_NSB_IJNSC_ILi0EEESY_SY_EEEEENSB_IJNSA_10UnderscoreES11_S11_EEEEENS7_6detail26Sm90ImplicitGemmTileTraitsINSA_13SM90_TMA_LOADENSA_14ComposedLayoutINSA_7SwizzleILi3ELi4ELi3EEENSA_18smem_ptr_flag_bitsILi16EEENSX_INSB_IJNSB_IJNSC_ILi64EEENSC_ILi4EEEEEENSB_IJNSC_ILi8EEES1D_EEENSB_IJSD_NSC_ILi9EEEEEEEEENSB_IJNSB_IJSD_NSC_ILi2048EEEEEENSB_IJS1C_NSC_ILi512EEEEEENSB_IJSY_NSC_ILi8192EEEEEEEEEEEEEvEENS15_INSA_20SM90_TMA_LOAD_IM2COLENS17_IS19_S1B_NSX_INSB_IJNSB_IJS1C_NSC_ILi2EEEEEES1G_S1I_EEENSB_IJS1L_S1N_NSB_IJSY_NSC_ILi4096EEEEEEEEEEEEEvEEEENS_8epilogue10collective6detail29Sm90TmaWarpSpecializedAdapterINS26_15DefaultEpilogueISN_NSB_IJlNSB_IJSD_llEEESY_EEES2B_NS25_6thread17LinearCombinationISN_Li1EffLNS2C_9ScaleType4KindE0ELNS_15FloatRoundStyleE2ESN_EENS_4gemm15EpilogueDefaultEEEEEvvEEEEvNT_6ParamsE:
[----:B------:R-:W0:Y:S01]  /*0000*/  LDC R1, c[0x0][0x28] ;  /* 0x00000a00ff017b82 */ /* 0x000e220000000800 */
[----:B------:R-:W1:Y:S01]  /*0010*/  S2R R7, SR_TID.X ;  /* 0x0000000000077919 */ /* 0x000e620000002100 */
[----:B------:R-:W-:Y:S01]  /*0020*/  ELECT P0, URZ, PT ;  /* 0x00000000003f782f */ /* 0x000fe20003800000 */
[----:B------:R-:W-:Y:S01]  /*0030*/  BSSY B0, `(.L_x_0) ;  /* 0x0000015000007945 */ /* 0x000fe20003800000 */
[----:B0-----:R-:W-:Y:S01]  /*0040*/  VIADD R1, R1, 0xfffffd90 ;  /* 0xfffffd9001017836 */ /* 0x001fe20000000000 */
[----:B-1----:R-:W-:-:S05]  /*0050*/  SHF.R.U32.HI R0, RZ, 0x5, R7 ;  /* 0x00000005ff007819 */ /* 0x002fca0000011607 */
[----:B------:R-:W0:Y:S02]  /*0060*/  SHFL.IDX PT, R2, R0, RZ, 0x1f ;  /* 0x00001fff00027589 */ /* 0x000e2400000e0000 */
[----:B0-----:R-:W-:Y:S02]  /*0070*/  R2UR UR6, R2 ;  /* 0x00000000020672ca */ /* 0x001fe400000e0000 */
[----:B------:R-:W-:-:S06]  /*0080*/  SHF.R.U32.HI R2, RZ, 0x7, R7 ;  /* 0x00000007ff027819 */ /* 0x000fcc0000011607 */
[----:B------:R-:W0:Y:S05]  /*0090*/  SHFL.IDX PT, R2, R2, RZ, 0x1f ;  /* 0x00001fff02027589 */ /* 0x000e2a00000e0000 */
[----:B------:R-:W-:Y:S02]  /*00a0*/  USHF.R.S32.HI UR4, URZ, 0x1f, UR6 ;  /* 0x0000001f3f047899 */ /* 0x000fe40008011406 */
[----:B------:R-:W-:Y:S02]  /*00b0*/  ISETP.NE.OR P0, PT, RZ, UR6, !P0 ;  /* 0x00000006ff007c0c */ /* 0x000fe4000c705670 */
[----:B------:R-:W-:-:S04]  /*00c0*/  ULEA.HI UR4, UR4, UR6, URZ, 0x2 ;  /* 0x0000000604047291 */ /* 0x000fc8000f8f103f */
[----:B------:R-:W-:-:S04]  /*00d0*/  ULOP3.LUT UR4, UR4, 0xfffffffc, URZ, 0xc0, !UPT ;  /* 0xfffffffc04047892 */ /* 0x000fc8000f8ec03f */
[----:B------:R-:W-:-:S03]  /*00e0*/  UIADD3 UR6, UR6, -UR4, URZ ;  /* 0x8000000406067290 */ /* 0x000fc6000fffe03f */
[----:B------:R-:W-:Y:S09]  /*00f0*/  @P0 BRA `(.L_x_1) ;  /* 0x0000000000200947 */ /* 0x000ff20003800000 */
[----:B------:R-:W-:Y:S02]  /*0100*/  ULDC.64 UR4, c[0x0][0x198] ;  /* 0x0000660000047ab9 */ /* 0x000fe40000000a00 */
[----:B------:R-:W-:Y:S02]  /*0110*/  UIADD3 UR8, UP0, UR4, 0xf0, URZ ;  /* 0x000000f004087890 */ /* 0x000fe4000ff1e03f */
[----:B------:R-:W-:Y:S02]  /*0120*/  UIADD3 UR4, UP1, UR4, 0x1f0, URZ ;  /* 0x000001f004047890 */ /* 0x000fe4000ff3e03f */
[----:B------:R-:W-:Y:S02]  /*0130*/  UIADD3.X UR9, URZ, UR5, URZ, UP0, !UPT ;  /* 0x000000053f097290 */ /* 0x000fe400087fe43f */
[----:B------:R-:W-:-:S07]  /*0140*/  UIADD3.X UR5, URZ, UR5, URZ, UP1, !UPT ;  /* 0x000000053f057290 */ /* 0x000fce0008ffe43f */
[----:B------:R1:W-:Y:S02]  /*0150*/  UTMACCTL.PF [UR8] ;  /* 0x00000000080079b9 */ /* 0x0003e40008040000 */
[----:B------:R1:W-:Y:S02]  /*0160*/  UTMACCTL.PF [UR4] ;  /* 0x00000000040079b9 */ /* 0x0003e40008040000 */
[----:B-1----:R-:W-:Y:S01]  /*0170*/  NOP ;  /* 0x0000000000007918 */ /* 0x002fe20000000000 */
.L_x_1:
[----:B------:R-:W-:Y:S05]  /*0180*/  BSYNC B0 ;  /* 0x0000000000007941 */ /* 0x000fea0003800000 */
.L_x_0:
[----:B------:R-:W1:Y:S01]  /*0190*/  SHFL.IDX PT, R0, R0, RZ, 0x1f ;  /* 0x00001fff00007589 */ /* 0x000e6200000e0000 */
[----:B0-----:R-:W-:-:S13]  /*01a0*/  R2UR UR11, R2 ;  /* 0x00000000020b72ca */ /* 0x001fda00000e0000 */
[----:B------:R-:W-:Y:S02]  /*01b0*/  ULOP3.LUT UP0, URZ, UR11, UR6, URZ, 0xfc, !UPT ;  /* 0x000000060b3f7292 */ /* 0x000fe4000f80fc3f */
[----:B------:R-:W-:Y:S02]  /*01c0*/  UISETP.NE.AND UP1, UPT, UR11, 0x1, UPT ;  /* 0x000000010b00788c */ /* 0x000fe4000bf25270 */
[----:B------:R-:W-:-:S04]  /*01d0*/  USEL UR14, URZ, 0x1, UP0 ;  /* 0x000000013f0e7887 */ /* 0x000fc80008000000 */
[----:B------:R-:W-:Y:S01]  /*01e0*/  USEL UR14, UR14, 0x2, UP1 ;  /* 0x000000020e0e7887 */ /* 0x000fe20008800000 */
[----:B-1----:R-:W-:-:S13]  /*01f0*/  ISETP.NE.AND P0, PT, R0, RZ, PT ;  /* 0x000000ff0000720c */ /* 0x002fda0003f05270 */
[----:B------:R-:W-:Y:S05]  /*0200*/  @P0 BRA `(.L_x_2) ;  /* 0x00000000008c0947 */ /* 0x000fea0003800000 */
[----:B------:R-:W-:Y:S01]  /*0210*/  ELECT P0, URZ, PT ;  /* 0x00000000003f782f */ /* 0x000fe20003800000 */
[----:B------:R-:W-:-:S12]  /*0220*/  BSSY B0, `(.L_x_2) ;  /* 0x0000021000007945 */ /* 0x000fd80003800000 */
[----:B------:R-:W-:Y:S05]  /*0230*/  @!P0 BRA `(.L_x_3) ;  /* 0x00000000007c8947 */ /* 0x000fea0003800000 */
[----:B------:R-:W0:Y:S01]  /*0240*/  S2UR UR7, SR_CgaCtaId ;  /* 0x00000000000779c3 */ /* 0x000e220000008800 */
[----:B------:R-:W-:Y:S01]  /*0250*/  UMOV UR4, 0x400 ;  /* 0x0000040000047882 */ /* 0x000fe20000000000 */
[----:B------:R-:W-:Y:S01]  /*0260*/  UMOV UR5, 0x1 ;  /* 0x0000000100057882 */ /* 0x000fe20000000000 */
[----:B------:R-:W-:Y:S02]  /*0270*/  UMOV UR8, 0x80 ;  /* 0x0000008000087882 */ /* 0x000fe40000000000 */
[----:B------:R-:W-:-:S04]  /*0280*/  UIADD3 UR8, -UR8, 0x100000, URZ ;  /* 0x0010000008087890 */ /* 0x000fc8000fffe13f */
[----:B------:R-:W-:Y:S02]  /*0290*/  USHF.L.U32 UR9, UR8, 0xb, URZ ;  /* 0x0000000b08097899 */ /* 0x000fe4000800063f */
[----:B------:R-:W-:Y:S02]  /*02a0*/  USHF.L.U32 UR8, UR8, 0x1, URZ ;  /* 0x0000000108087899 */ /* 0x000fe4000800063f */
[----:B0-----:R-:W-:Y:S02]  /*02b0*/  ULEA UR7, UR7, UR4, 0x18 ;  /* 0x0000000407077291 */ /* 0x001fe4000f8ec03f */
[----:B------:R-:W-:-:S04]  /*02c0*/  UIADD3 UR4, -UR5, 0x100000, URZ ;  /* 0x0010000005047890 */ /* 0x000fc8000fffe13f */
[----:B------:R-:W-:Y:S02]  /*02d0*/  USHF.L.U32 UR5, UR4, 0xb, URZ ;  /* 0x0000000b04057899 */ /* 0x000fe4000800063f */
[----:B------:R-:W-:Y:S01]  /*02e0*/  USHF.L.U32 UR4, UR4, 0x1, URZ ;  /* 0x0000000104047899 */ /* 0x000fe2000800063f */
[----:B------:R-:W0:Y:S11]  /*02f0*/  FENCE.VIEW.ASYNC.S ;  /* 0x00000000000073c6 */ /* 0x000e360000000000 */
[----:B0-----:R0:W1:Y:S01]  /*0300*/  SYNCS.EXCH.64 URZ, [UR7+0x36000], UR4 ;  /* 0x03600004073f75b2 */ /* 0x0010620008000100 */
[----:B------:R0:W2:Y:S01]  /*0310*/  SYNCS.EXCH.64 URZ, [UR7+0x36048], UR8 ;  /* 0x03604808073f75b2 */ /* 0x0000a20008000100 */
[----:B------:R0:W3:Y:S01]  /*0320*/  SYNCS.EXCH.64 URZ, [UR7+0x36008], UR4 ;  /* 0x03600804073f75b2 */ /* 0x0000e20008000100 */
[----:B------:R0:W4:Y:S01]  /*0330*/  SYNCS.EXCH.64 URZ, [UR7+0x36050], UR8 ;  /* 0x03605008073f75b2 */ /* 0x0001220008000100 */
[----:B------:R0:W0:Y:S01]  /*0340*/  SYNCS.EXCH.64 URZ, [UR7+0x36010], UR4 ;  /* 0x03601004073f75b2 */ /* 0x0000220008000100 */
        /* <DEDUP_REMOVED lines=13> */
[----:B------:R-:W-:Y:S01]  /*0420*/  NOP ;  /* 0x0000000000007918 */ /* 0x000fe20000000000 */
.L_x_3:
[----:B0-----:R-:W-:Y:S05]  /*0430*/  BSYNC B0 ;  /* 0x0000000000007941 */ /* 0x001fea0003800000 */
.L_x_2:
[----:B------:R-:W-:Y:S01]  /*0440*/  ULDC.64 UR4, c[0x0][0x598] ;  /* 0x0001660000047ab9 */ /* 0x000fe20000000a00 */
[----:B------:R-:W-:Y:S01]  /*0450*/  SHF.R.S32.HI R0, RZ, 0x1f, R7 ;  /* 0x0000001fff007819 */ /* 0x000fe20000011407 */
[----:B------:R-:W-:Y:S01]  /*0460*/  NOP ;  /* 0x0000000000007918 */ /* 0x000fe20000000000 */
[----:B------:R-:W-:Y:S01]  /*0470*/  ISETP.NE.U32.AND P0, PT, RZ, UR4, PT ;  /* 0x00000004ff007c0c */ /* 0x000fe2000bf05070 */
[----:B------:R-:W-:Y:S01]  /*0480*/  NOP ;  /* 0x0000000000007918 */ /* 0x000fe20000000000 */
[----:B------:R-:W-:Y:S01]  /*0490*/  LEA.HI R0, R0, R7, RZ, 0x7 ;  /* 0x0000000700007211 */ /* 0x000fe200078f38ff */
[----:B------:R-:W-:Y:S01]  /*04a0*/  ULDC.64 UR12, c[0x0][0x208] ;  /* 0x00008200000c7ab9 */ /* 0x000fe20000000a00 */
[----:B-1234-:R-:W-:Y:S01]  /*04b0*/  BAR.SYNC.DEFER_BLOCKING 0x0 ;  /* 0x0000000000007b1d */ /* 0x01efe20000010000 */
[----:B------:R-:W-:Y:S02]  /*04c0*/  ISETP.NE.AND.EX P0, PT, RZ, UR5, PT, P0 ;  /* 0x00000005ff007c0c */ /* 0x000fe4000bf05300 */
[----:B------:R-:W-:-:S05]  /*04d0*/  LOP3.LUT R0, R0, 0xffffff80, RZ, 0xc0, !PT ;  /* 0xffffff8000007812 */ /* 0x000fca00078ec0ff */
[----:B------:R-:W-:-:S06]  /*04e0*/  IMAD.IADD R5, R7, 0x1, -R0 ;  /* 0x0000000107057824 */ /* 0x000fcc00078e0a00 */
[----:B------:R-:W-:Y:S05]  /*04f0*/  @!P0 BRA `(.L_x_4) ;  /* 0x0000000000208947 */ /* 0x000fea0003800000 */
[----:B------:R-:W0:Y:S02]  /*0500*/  LDC.64 R2, c[0x0][0x598] ;  /* 0x00016600ff027b82 */ /* 0x000e240000000a00 */
[----:B0-----:R-:W2:Y:S02]  /*0510*/  LDG.E.64 R2, desc[UR12][R2.64] ;  /* 0x0000000c02027981 */ /* 0x001ea4000c1e1b00 */
[----:B--2---:R-:W-:-:S04]  /*0520*/  ISETP.NE.U32.AND P0, PT, R2, RZ, PT ;  /* 0x000000ff0200720c */ /* 0x004fc80003f05070 */
[----:B------:R-:W-:-:S13]  /*0530*/  ISETP.NE.AND.EX P0, PT, R3, RZ, PT, P0 ;  /* 0x000000ff0300720c */ /* 0x000fda0003f05300 */
[----:B------:R-:W-:Y:S05]  /*0540*/  @!P0 BRA `(.L_x_4) ;  /* 0x00000000000c8947 */ /* 0x000fea0003800000 */
[----:B------:R-:W2:Y:S02]  /*0550*/  LD.E R2, desc[UR12][R2.64] ;  /* 0x0000000c02027980 */ /* 0x000ea4000c101900 */
[----:B--2---:R-:W-:Y:S01]  /*0560*/  R2UR UR16, R2 ;  /* 0x00000000021072ca */ /* 0x004fe200000e0000 */
[----:B------:R-:W-:-:S14]  /*0570*/  BRA `(.L_x_5) ;  /* 0x0000000000247947 */ /* 0x000fdc0003800000 */
.L_x_4:
[----:B------:R-:W-:Y:S02]  /*0580*/  ULDC.64 UR4, c[0x0][0x588] ;  /* 0x0001620000047ab9 */ /* 0x000fe40000000a00 */
[----:B------:R-:W-:-:S04]  /*0590*/  ISETP.NE.U32.AND P0, PT, RZ, UR4, PT ;  /* 0x00000004ff007c0c */ /* 0x000fc8000bf05070 */
[----:B------:R-:W-:-:S13]  /*05a0*/  ISETP.NE.AND.EX P0, PT, RZ, UR5, PT, P0 ;  /* 0x00000005ff007c0c */ /* 0x000fda000bf05300 */
[----:B------:R-:W-:Y:S05]  /*05b0*/  @!P0 BRA `(.L_x_6) ;  /* 0x0000000000108947 */ /* 0x000fea0003800000 */
[----:B------:R-:W0:Y:S02]  /*05c0*/  LDC.64 R2, c[0x0][0x588] ;  /* 0x00016200ff027b82 */ /* 0x000e240000000a00 */
[----:B0-----:R-:W2:Y:S02]  /*05d0*/  LDG.E R2, desc[UR12][R2.64] ;  /* 0x0000000c02027981 */ /* 0x001ea4000c1e1900 */
[----:B--2---:R-:W-:Y:S01]  /*05e0*/  R2UR UR16, R2 ;  /* 0x00000000021072ca */ /* 0x004fe200000e0000 */
[----:B------:R-:W-:-:S14]  /*05f0*/  BRA `(.L_x_5) ;  /* 0x0000000000047947 */ /* 0x000fdc0003800000 */
.L_x_6:
[----:B------:R-:W-:-:S05]  /*0600*/  ULDC UR16, c[0x0][0x580] ;  /* 0x0001600000107ab9 */ /* 0x000fca0000000800 */
.L_x_5:
[----:B------:R-:W-:Y:S02]  /*0610*/  ULDC.64 UR4, c[0x0][0x5a0] ;  /* 0x0001680000047ab9 */ /* 0x000fe40000000a00 */
[----:B------:R-:W-:-:S04]  /*0620*/  ISETP.NE.U32.AND P0, PT, RZ, UR4, PT ;  /* 0x00000004ff007c0c */ /* 0x000fc8000bf05070 */
[----:B------:R-:W-:-:S13]  /*0630*/  ISETP.NE.AND.EX P0, PT, RZ, UR5, PT, P0 ;  /* 0x00000005ff007c0c */ /* 0x000fda000bf05300 */
        /* <DEDUP_REMOVED lines=9> */
.L_x_7:
        /* <DEDUP_REMOVED lines=8> */
.L_x_9:
[----:B------:R-:W-:-:S05]  /*0750*/  ULDC UR17, c[0x0][0x584] ;  /* 0x0001610000117ab9 */ /* 0x000fca0000000800 */
.L_x_8:
[----:B------:R-:W-:Y:S01]  /*0760*/  ULDC UR4, c[0x0][0x4c0] ;  /* 0x0001300000047ab9 */ /* 0x000fe20000000800 */
[----:B------:R-:W0:Y:S01]  /*0770*/  S2R R4, SR_CTAID.Y ;  /* 0x0000000000047919 */ /* 0x000e220000002600 */
[----:B------:R-:W-:Y:S01]  /*0780*/  UIADD3 UR4, UR4, 0x7f, URZ ;  /* 0x0000007f04047890 */ /* 0x000fe2000fffe03f */
[----:B------:R-:W-:Y:S01]  /*0790*/  ISETP.NE.AND P0, PT, RZ, UR11, PT ;  /* 0x0000000bff007c0c */ /* 0x000fe2000bf05270 */
[----:B------:R-:W-:Y:S01]  /*07a0*/  ULDC UR23, c[0x0][0x4c4] ;  /* 0x0001310000177ab9 */ /* 0x000fe20000000800 */
[----:B------:R-:W-:Y:S01]  /*07b0*/  ULDC UR52, c[0x0][0x290] ;  /* 0x0000a40000347ab9 */ /* 0x000fe20000000800 */
[----:B------:R-:W-:Y:S01]  /*07c0*/  USHF.R.S32.HI UR5, URZ, 0x1f, UR4 ;  /* 0x0000001f3f057899 */ /* 0x000fe20008011404 */
[----:B------:R-:W-:-:S03]  /*07d0*/  IMAD.U32 R6, RZ, RZ, UR23 ;  /* 0x00000017ff067e24 */ /* 0x000fc6000f8e00ff */
[----:B------:R-:W-:Y:S02]  /*07e0*/  ULEA.HI UR5, UR5, UR4, URZ, 0x7 ;  /* 0x0000000405057291 */ /* 0x000fe4000f8f383f */
[----:B------:R-:W-:Y:S01]  /*07f0*/  IABS R6, R6 ;  /* 0x0000000600067213 */ /* 0x000fe20000000000 */
[----:B------:R-:W-:Y:S01]  /*0800*/  UMOV UR4, URZ ;  /* 0x0000003f00047c82 */ /* 0x000fe20008000000 */
[----:B------:R-:W-:Y:S02]  /*0810*/  USHF.R.S32.HI UR22, URZ, 0x7, UR5 ;  /* 0x000000073f167899 */ /* 0x000fe40008011405 */
[----:B------:R-:W-:-:S04]  /*0820*/  R2UR UR15, R6 ;  /* 0x00000000060f72ca */ /* 0x000fc800000e0000 */
[----:B------:R-:W-:-:S05]  /*0830*/  IMAD.U32 R3, RZ, RZ, UR22 ;  /* 0x00000016ff037e24 */ /* 0x000fca000f8e00ff */
[-C--:B------:R-:W-:Y:S02]  /*0840*/  IABS R0, R3.reuse ;  /* 0x0000000300007213 */ /* 0x080fe40000000000 */
[----:B------:R-:W-:Y:S02]  /*0850*/  IABS R3, R3 ;  /* 0x0000000300037213 */ /* 0x000fe40000000000 */
[----:B------:R-:W-:-:S13]  /*0860*/  R2UR UR10, R0 ;  /* 0x00000000000a72ca */ /* 0x000fda00000e0000 */
[----:B------:R-:W1:Y:S08]  /*0870*/  I2F.RP R0, UR10 ;  /* 0x0000000a00007d06 */ /* 0x000e700008209400 */
[----:B-1----:R-:W1:Y:S02]  /*0880*/  MUFU.RCP R0, R0 ;  /* 0x0000000000007308 */ /* 0x002e640000001000 */
[----:B-1----:R-:W-:Y:S01]  /*0890*/  VIADD R2, R0, 0xffffffe ;  /* 0x0ffffffe00027836 */ /* 0x002fe20000000000 */
[----:B0-----:R-:W-:-:S04]  /*08a0*/  IABS R0, R4 ;  /* 0x0000000400007213 */ /* 0x001fc80000000000 */
[----:B------:R-:W-:Y:S01]  /*08b0*/  R2UR UR8, R0 ;  /* 0x00000000000872ca */ /* 0x000fe200000e0000 */
[----:B------:R-:W0:Y:S08]  /*08c0*/  F2I.FTZ.U32.TRUNC.NTZ R2, R2 ;  /* 0x0000000200027305 */ /* 0x000e30000021f000 */
[----:B------:R-:W1:Y:S01]  /*08d0*/  I2F.RP R0, UR15 ;  /* 0x0000000f00007d06 */ /* 0x000e620008209400 */
[----:B0-----:R-:W-:Y:S01]  /*08e0*/  R2UR UR5, R2 ;  /* 0x00000000020572ca */ /* 0x001fe200000e0000 */
[----:B------:R-:W-:-:S05]  /*08f0*/  IMAD.MOV R2, RZ, RZ, -R3 ;  /* 0x000000ffff027224 */ /* 0x000fca00078e0a03 */
[----:B------:R-:W-:Y:S01]  /*0900*/  R2UR UR9, R2 ;  /* 0x00000000020972ca */ /* 0x000fe200000e0000 */
[----:B-1----:R-:W0:Y:S06]  /*0910*/  MUFU.RCP R0, R0 ;  /* 0x0000000000007308 */ /* 0x002e2c0000001000 */
[----:B------:R-:W-:-:S04]  /*0920*/  UIADD3 UR7, URZ, -UR5, URZ ;  /* 0x800000053f077290 */ /* 0x000fc8000fffe03f */
[----:B------:R-:W-:-:S04]  /*0930*/  UIMAD UR7, UR7, UR10, URZ ;  /* 0x0000000a070772a4 */ /* 0x000fc8000f8e023f */
[----:B------:R-:W-:-:S04]  /*0940*/  UIMAD.WIDE.U32 UR4, UR5, UR7, UR4 ;  /* 0x00000007050472a5 */ /* 0x000fc8000f8e0004 */
[----:B------:R-:W-:Y:S01]  /*0950*/  UIMAD.WIDE.U32 UR4, UR5, UR8, URZ ;  /* 0x00000008050472a5 */ /* 0x000fe2000f8e003f */
[----:B0-----:R-:W-:Y:S02]  /*0960*/  VIADD R2, R0, 0xffffffe ;  /* 0x0ffffffe00027836 */ /* 0x001fe40000000000 */
[----:B------:R-:W0:Y:S01]  /*0970*/  S2UR UR7, SR_CTAID.Y ;  /* 0x00000000000779c3 */ /* 0x000e220000002600 */
[----:B------:R-:W-:-:S03]  /*0980*/  UIMAD UR4, UR5, UR9, UR8 ;  /* 0x00000009050472a4 */ /* 0x000fc6000f8e0208 */
[----:B------:R-:W1:Y:S01]  /*0990*/  F2I.FTZ.U32.TRUNC.NTZ R2, R2 ;  /* 0x0000000200027305 */ /* 0x000e62000021f000 */
[----:B------:R-:W-:-:S11]  /*09a0*/  UISETP.GT.U32.AND UP1, UPT, UR10, UR4, UPT ;  /* 0x000000040a00728c */ /* 0x000fd6000bf24070 */
[----:B------:R-:W-:Y:S02]  /*09b0*/  @!UP1 UIADD3 UR4, UR4, -UR10, URZ ;  /* 0x8000000a04049290 */ /* 0x000fe4000fffe03f */
[----:B------:R-:W-:Y:S02]  /*09c0*/  @!UP1 UIADD3 UR5, UR5, 0x1, URZ ;  /* 0x0000000105059890 */ /* 0x000fe4000fffe03f */
[----:B------:R-:W-:Y:S02]  /*09d0*/  UISETP.GE.U32.AND UP0, UPT, UR4, UR10, UPT ;  /* 0x0000000a0400728c */ /* 0x000fe4000bf06070 */
[----:B0-----:R-:W-:-:S04]  /*09e0*/  ULOP3.LUT UR4, UR7, UR22, URZ, 0x3c, !UPT ;  /* 0x0000001607047292 */ /* 0x001fc8000f8e3c3f */
[----:B------:R-:W-:-:S05]  /*09f0*/  UISETP.GE.AND UP1, UPT, UR4, URZ, UPT ;  /* 0x0000003f0400728c */ /* 0x000fca000bf26270 */
[----:B------:R-:W-:Y:S02]  /*0a00*/  @UP0 UIADD3 UR5, UR5, 0x1, URZ ;  /* 0x0000000105050890 */ /* 0x000fe4000fffe03f */
[----:B------:R-:W-:Y:S01]  /*0a10*/  UISETP.NE.AND UP0, UPT, UR22, URZ, UPT ;  /* 0x0000003f1600728c */ /* 0x000fe2000bf05270 */
[----:B------:R-:W-:-:S04]  /*0a20*/  UMOV UR4, URZ ;  /* 0x0000003f00047c82 */ /* 0x000fc80008000000 */
[----:B------:R-:W-:Y:S01]  /*0a30*/  UMOV UR10, UR5 ;  /* 0x00000005000a7c82 */ /* 0x000fe20008000000 */
[----:B-1----:R-:W-:Y:S01]  /*0a40*/  R2UR UR5, R2 ;  /* 0x00000000020572ca */ /* 0x002fe200000e0000 */
[----:B------:R-:W-:-:S04]  /*0a50*/  @!UP1 UIADD3 UR10, -UR10, URZ, URZ ;  /* 0x0000003f0a0a9290 */ /* 0x000fc8000fffe13f */
[----:B------:R-:W-:Y:S02]  /*0a60*/  @!UP0 ULOP3.LUT UR10, URZ, UR22, URZ, 0x33, !UPT ;  /* 0x000000163f0a8292 */ /* 0x000fe4000f8e333f */
[----:B------:R-:W-:-:S04]  /*0a70*/  UISETP.NE.AND UP0, UPT, UR23, URZ, UPT ;  /* 0x0000003f1700728c */ /* 0x000fc8000bf05270 */
[----:B------:R-:W-:Y:S02]  /*0a80*/  IMAD.U32 R0, RZ, RZ, UR10 ;  /* 0x0000000aff007e24 */ /* 0x000fe4000f8e00ff */
[----:B------:R-:W-:-:S03]  /*0a90*/  UIADD3 UR8, URZ, -UR5, URZ ;  /* 0x800000053f087290 */ /* 0x000fc6000fffe03f */
[----:B------:R-:W-:Y:S01]  /*0aa0*/  IABS R0, R0 ;  /* 0x0000000000007213 */ /* 0x000fe20000000000 */
[----:B------:R-:W-:-:S03]  /*0ab0*/  UIMAD UR8, UR8, UR15, URZ ;  /* 0x0000000f080872a4 */ /* 0x000fc6000f8e023f */
[----:B------:R-:W-:Y:S01]  /*0ac0*/  R2UR UR9, R0 ;  /* 0x00000000000972ca */ /* 0x000fe200000e0000 */
[----:B------:R-:W-:Y:S02]  /*0ad0*/  UIMAD.WIDE.U32 UR4, UR5, UR8, UR4 ;  /* 0x00000008050472a5 */ /* 0x000fe4000f8e0004 */
[----:B------:R-:W-:-:S10]  /*0ae0*/  ULOP3.LUT UR8, UR10, UR23, URZ, 0x3c, !UPT ;  /* 0x000000170a087292 */ /* 0x000fd4000f8e3c3f */
[----:B------:R-:W-:-:S04]  /*0af0*/  UIMAD.WIDE.U32 UR4, UR5, UR9, URZ ;  /* 0x00000009050472a5 */ /* 0x000fc8000f8e003f */
[----:B------:R-:W-:-:S04]  /*0b00*/  UIADD3 UR4, -UR5, URZ, URZ ;  /* 0x0000003f05047290 */ /* 0x000fc8000fffe13f */
[----:B------:R-:W-:-:S04]  /*0b10*/  UIMAD UR4, UR15, UR4, UR9 ;  /* 0x000000040f0472a4 */ /* 0x000fc8000f8e0209 */
[----:B------:R-:W-:-:S11]  /*0b20*/  UISETP.GT.U32.AND UP2, UPT, UR15, UR4, UPT ;  /* 0x000000040f00728c */ /* 0x000fd6000bf44070 */
[----:B------:R-:W-:Y:S02]  /*0b30*/  @!UP2 UIADD3 UR4, UR4, -UR15, URZ ;  /* 0x8000000f0404a290 */ /* 0x000fe4000fffe03f */
[----:B------:R-:W-:Y:S02]  /*0b40*/  @!UP2 UIADD3 UR5, UR5, 0x1, URZ ;  /* 0x000000010505a890 */ /* 0x000fe4000fffe03f */
[----:B------:R-:W-:Y:S02]  /*0b50*/  UISETP.GE.U32.AND UP1, UPT, UR4, UR15, UPT ;  /* 0x0000000f0400728c */ /* 0x000fe4000bf26070 */
[----:B------:R-:W-:Y:S02]  /*0b60*/  UISETP.GE.AND UP2, UPT, UR8, URZ, UPT ;  /* 0x0000003f0800728c */ /* 0x000fe4000bf46270 */
[----:B------:R-:W-:-:S04]  /*0b70*/  UIADD3 UR4, UR52, 0x1f, URZ ;  /* 0x0000001f34047890 */ /* 0x000fc8000fffe03f */
[----:B------:R-:W-:-:S03]  /*0b80*/  USHF.R.S32.HI UR8, URZ, 0x1f, UR4 ;  /* 0x0000001f3f087899 */ /* 0x000fc60008011404 */
[----:B------:R-:W-:Y:S02]  /*0b90*/  @UP1 UIADD3 UR5, UR5, 0x1, URZ ;  /* 0x0000000105051890 */ /* 0x000fe4000fffe03f */
[----:B------:R-:W-:Y:S02]  /*0ba0*/  ULEA.HI UR8, UR8, UR4, URZ, 0x5 ;  /* 0x0000000408087291 */ /* 0x000fe4000f8f283f */
[----:B------:R-:W-:Y:S02]  /*0bb0*/  UIADD3 UR4, -UR10, URZ, URZ ;  /* 0x0000003f0a047290 */ /* 0x000fe4000fffe13f */
[----:B------:R-:W-:Y:S01]  /*0bc0*/  USHF.R.S32.HI UR48, URZ, 0x5, UR8 ;  /* 0x000000053f307899 */ /* 0x000fe20008011408 */
[----:B------:R-:W-:Y:S01]  /*0bd0*/  UMOV UR15, UR5 ;  /* 0x00000005000f7c82 */ /* 0x000fe20008000000 */
[----:B------:R-:W-:Y:S02]  /*0be0*/  UIMAD UR22, UR22, UR4, UR7 ;  /* 0x00000004161672a4 */ /* 0x000fe4000f8e0207 */
[----:B------:R-:W-:-:S02]  /*0bf0*/  @!UP2 UIADD3 UR15, -UR15, URZ, URZ ;  /* 0x0000003f0f0fa290 */ /* 0x000fc4000fffe13f */
[----:B------:R-:W-:-:S04]  /*0c00*/  @!UP0 ULOP3.LUT UR15, URZ, UR23, URZ, 0x33, !UPT ;  /* 0x000000173f0f8292 */ /* 0x000fc8000f8e333f */
[----:B------:R-:W-:-:S04]  /*0c10*/  UIADD3 UR5, -UR15, URZ, URZ ;  /* 0x0000003f0f057290 */ /* 0x000fc8000fffe13f */
[----:B------:R-:W-:Y:S01]  /*0c20*/  UIMAD UR23, UR23, UR5, UR10 ;  /* 0x00000005171772a4 */ /* 0x000fe2000f8e020a */
[----:B------:R-:W-:Y:S11]  /*0c30*/  @!P0 BRA `(.L_x_10) ;  /* 0x0000015c00908947 */ /* 0x000ff60003800000 */
[----:B------:R-:W-:-:S06]  /*0c40*/  UISETP.NE.AND UP0, UPT, UR11, 0x1, UPT ;  /* 0x000000010b00788c */ /* 0x000fcc000bf05270 */
[----:B------:R-:W-:-:S13]  /*0c50*/  PLOP3.LUT P0, PT, PT, PT, UP0, 0x80, 0x0 ;  /* 0x000000000000781c */ /* 0x000fda0003f0f008 */
[----:B------:R-:W-:Y:S05]  /*0c60*/  @P0 EXIT ;  /* 0x000000000000094d */ /* 0x000fea0003800000 */
[----:B------:R0:W-:Y:S01]  /*0c70*/  STL [R1], RZ ;  /* 0x000000ff01007387 */ /* 0x0001e20000100800 */
[----:B------:R-:W-:Y:S01]  /*0c80*/  UISETP.GE.AND UP0, UPT, UR52, 0x1, UPT ;  /* 0x000000013400788c */ /* 0x000fe2000bf06270 */
[----:B------:R-:W-:Y:S01]  /*0c90*/  CS2R R86, SRZ ;  /* 0x0000000000567805 */ /* 0x000fe2000001ff00 */
[----:B------:R-:W-:Y:S01]  /*0ca0*/  UMOV UR4, URZ ;  /* 0x0000003f00047c82 */ /* 0x000fe20008000000 */
[----:B------:R0:W-:Y:S01]  /*0cb0*/  STL [R1+0x4], RZ ;  /* 0x000004ff01007387 */ /* 0x0001e20000100800 */
[----:B------:R-:W-:Y:S02]  /*0cc0*/  CS2R R152, SRZ ;  /* 0x0000000000987805 */ /* 0x000fe4000001ff00 */
[----:B------:R-:W-:Y:S02]  /*0cd0*/  CS2R R154, SRZ ;  /* 0x00000000009a7805 */ /* 0x000fe4000001ff00 */
[----:B------:R-:W-:Y:S01]  /*0ce0*/  PLOP3.LUT P0, PT, PT, PT, UP0, 0x80, 0x0 ;  /* 0x000000000000781c */ /* 0x000fe20003f0f008 */
[----:B------:R0:W-:Y:S01]  /*0cf0*/  STL [R1+0x8], RZ ;  /* 0x000008ff01007387 */ /* 0x0001e20000100800 */
[----:B------:R-:W-:-:S02]  /*0d00*/  CS2R R156, SRZ ;  /* 0x00000000009c7805 */ /* 0x000fc4000001ff00 */
[----:B------:R-:W-:Y:S02]  /*0d10*/  CS2R R158, SRZ ;  /* 0x00000000009e7805 */ /* 0x000fe4000001ff00 */
[----:B------:R-:W-:Y:S01]  /*0d20*/  CS2R R160, SRZ ;  /* 0x0000000000a07805 */ /* 0x000fe2000001ff00 */
[----:B------:R0:W-:Y:S01]  /*0d30*/  STL [R1+0xc], RZ ;  /* 0x00000cff01007387 */ /* 0x0001e20000100800 */
[----:B------:R-:W-:Y:S02]  /*0d40*/  CS2R R162, SRZ ;  /* 0x0000000000a27805 */ /* 0x000fe4000001ff00 */
[----:B------:R-:W-:Y:S02]  /*0d50*/  CS2R R164, SRZ ;  /* 0x0000000000a47805 */ /* 0x000fe4000001ff00 */
[----:B------:R-:W-:Y:S01]  /*0d60*/  CS2R R166, SRZ ;  /* 0x0000000000a67805 */ /* 0x000fe2000001ff00 */
        /* <DEDUP_REMOVED lines=116> */
[----:B------:R0:W-:Y:S04]  /*14b0*/  STL [R1+0x84], RZ ;  /* 0x000084ff01007387 */ /* 0x0001e80000100800 */
        /* <DEDUP_REMOVED lines=29> */
[----:B------:R0:W-:Y:S01]  /*1690*/  STL [R1+0xfc], RZ ;  /* 0x0000fcff01007387 */ /* 0x0001e20000100800 */
[----:B------:R-:W-:Y:S05]  /*16a0*/  @!P0 BRA `(.L_x_11) ;  /* 0x0000000c00f48947 */ /* 0x000fea0003800000 */
[----:B------:R-:W-:-:S04]  /*16b0*/  ULOP3.LUT UR4, UR14, 0x1, URZ, 0xfc, !UPT ;  /* 0x000000010e047892 */ /* 0x000fc8000f8efc3f */
[----:B------:R-:W-:-:S06]  /*16c0*/  UISETP.NE.AND UP0, UPT, UR4, 0x3, UPT ;  /* 0x000000030400788c */ /* 0x000fcc000bf05270 */
[----:B------:R-:W-:-:S13]  /*16d0*/  PLOP3.LUT P1, PT, PT, PT, UP0, 0x80, 0x0 ;  /* 0x000000000000781c */ /* 0x000fda0003f2f008 */
[----:B------:R-:W-:Y:S05]  /*16e0*/  @!P1 BRA `(.L_x_12) ;  /* 0x0000000000049947 */ /* 0x000fea0003800000 */
[----:B------:R-:W-:Y:S01]  /*16f0*/  BPT.TRAP 0x1 ;  /* 0x000000040000795c */ /* 0x000fe20000300000 */
.L_x_12:
[----:B------:R-:W1:Y:S01]  /*1700*/  S2UR UR5, SR_CgaCtaId ;  /* 0x00000000000579c3 */ /* 0x000e620000008800 */
[----:B------:R-:W-:Y:S01]  /*1710*/  SHF.L.U32 R0, RZ, 0x1f, RZ ;  /* 0x0000001fff007819 */ /* 0x000fe200000006ff */
[----:B------:R-:W-:Y:S02]  /*1720*/  UMOV UR4, 0x400 ;  /* 0x0000040000047882 */ /* 0x000fe40000000000 */
[----:B-1----:R-:W-:-:S12]  /*1730*/  ULEA UR6, UR5, UR4, 0x18 ;  /* 0x0000000405067291 */ /* 0x002fd8000f8ec03f */
.L_x_13:
[----:B-1----:R-:W-:-:S04]  /*1740*/  IMAD.U32 R3, RZ, RZ, UR6 ;  /* 0x00000006ff037e24 */ /* 0x002fc8000f8e00ff */
[----:B------:R1:W2:Y:S03]  /*1750*/  SYNCS.PHASECHK.TRANS64.TRYWAIT P1, [R3+URZ+0x36000], R0 ;  /* 0x03600000030075a7 */ /* 0x0002a6000802017f */
[----:B--2---:R-:W-:Y:S05]  /*1760*/  @!P1 NANOSLEEP.SYNCS 0x989680 ;  /* 0x009896800000995d */ /* 0x004fea0003900000 */
[----:B------:R-:W2:Y:S02]  /*1770*/  @!P1 SYNCS.PHASECHK.TRANS64 P1, [R3+URZ+0x36000], R0 ;  /* 0x03600000030095a7 */ /* 0x000ea4000802007f */
[----:B--2---:R-:W-:Y:S05]  /*1780*/  @!P1 BRA `(.L_x_13) ;  /* 0xfffffffc00ec9947 */ /* 0x004fea000383ffff */
[----:B------:R-:W-:Y:S01]  /*1790*/  UIADD3 UR4, UR6, 0x24000, URZ ;  /* 0x0002400006047890 */ /* 0x000fe2000fffe03f */
[----:B------:R-:W-:Y:S01]  /*17a0*/  WARPGROUP.ARRIVE ;  /* 0x00000000000079c5 */ /* 0x000fe20000000000 */
[----:B------:R-:W-:Y:S02]  /*17b0*/  UMOV UR7, 0x40000040 ;  /* 0x4000004000077882 */ /* 0x000fe40000000000 */
[----:B------:R-:W-:Y:S02]  /*17c0*/  USHF.R.U32.HI UR5, URZ, 0x4, UR4 ;  /* 0x000000043f057899 */ /* 0x000fe40008011604 */
[----:B------:R-:W-:Y:S02]  /*17d0*/  USHF.R.U32.HI UR4, URZ, 0x4, UR6 ;  /* 0x000000043f047899 */ /* 0x000fe40008011606 */
[----:B------:R-:W-:Y:S02]  /*17e0*/  ULOP3.LUT UR5, UR5, 0x3fff, URZ, 0xc0, !UPT ;  /* 0x00003fff05057892 */ /* 0x000fe4000f8ec03f */
[----:B------:R-:W-:-:S02]  /*17f0*/  ULOP3.LUT UR8, UR4, 0x3fff, URZ, 0xc0, !UPT ;  /* 0x00003fff04087892 */ /* 0x000fc4000f8ec03f */
[----:B------:R-:W-:-:S03]  /*1800*/  ULOP3.LUT UR9, UR5, 0x1000000, URZ, 0xfc, !UPT ;  /* 0x0100000005097892 */ /* 0x000fc6000f8efc3f */
[----:B------:R-:W-:Y:S02]  /*1810*/  UMOV UR5, 0x40000040 ;  /* 0x4000004000057882 */ /* 0x000fe40000000000 */
[----:B------:R-:W-:Y:S02]  /*1820*/  UMOV UR4, UR8 ;  /* 0x0000000800047c82 */ /* 0x000fe40008000000 */
[----:B------:R-:W-:Y:S02]  /*1830*/  UMOV UR6, UR9 ;  /* 0x0000000900067c82 */ /* 0x000fe40008000000 */
[----:B------:R-:W-:Y:S01]  /*1840*/  HGMMA.64x128x16.F32.BF16 R68, gdesc[UR4].tnspA.tnspB, RZ, !UPT, gsb0 ;  /* 0x61e00000044479f0 */ /* 0x000fe2000c0018ff */
[----:B------:R-:W-:Y:S01]  /*1850*/  UIADD3 UR4, UR8, 0x100, URZ ;  /* 0x0000010008047890 */ /* 0x000fe2000fffe03f */
[----:B------:R-:W-:Y:S01]  /*1860*/  UMOV UR5, 0x40000040 ;  /* 0x4000004000057882 */ /* 0x000fe20000000000 */
[----:B------:R-:W-:Y:S02]  /*1870*/  WARPGROUP.DEPBAR.LE gsb0, 0x0 ;  /* 0x00008000000079c5 */ /* 0x000fe40000010000 */
[----:B------:R-:W-:Y:S01]  /*1880*/  WARPGROUP.ARRIVE ;  /* 0x00000000000079c5 */ /* 0x000fe20000000000 */
[----:B------:R-:W-:-:S02]  /*1890*/  IMAD.MOV.U32 R45, RZ, RZ, R88 ;  /* 0x000000ffff2d7224 */ /* 0x000fc400078e0058 */
[----:B------:R-:W-:Y:S02]  /*18a0*/  IMAD.MOV.U32 R44, RZ, RZ, R89 ;  /* 0x000000ffff2c7224 */ /* 0x000fe400078e0059 */
[----:B------:R-:W-:Y:S02]  /*18b0*/  IMAD.MOV.U32 R43, RZ, RZ, R90 ;  /* 0x000000ffff2b7224 */ /* 0x000fe400078e005a */
[----:B------:R-:W-:Y:S01]  /*18c0*/  HGMMA.64x128x16.F32.BF16 R152, gdesc[UR4].tnspA.tnspB, RZ, !UPT, gsb0 ;  /* 0x61e00000049879f0 */ /* 0x000fe2000c0018ff */
[----:B------:R-:W-:Y:S01]  /*18d0*/  UIADD3 UR4, UR8, 0x200, URZ ;  /* 0x0000020008047890 */ /* 0x000fe2000fffe03f */
[----:B------:R-:W-:Y:S01]  /*18e0*/  IMAD.MOV.U32 R42, RZ, RZ, R91 ;  /* 0x000000ffff2a7224 */ /* 0x000fe200078e005b */
[----:B------:R-:W-:Y:S01]  /*18f0*/  UMOV UR5, 0x40000040 ;  /* 0x4000004000057882 */ /* 0x000fe20000000000 */
[----:B------:R-:W-:Y:S02]  /*1900*/  IMAD.MOV.U32 R41, RZ, RZ, R92 ;  /* 0x000000ffff297224 */ /* 0x000fe400078e005c */
[----:B------:R-:W-:-:S02]  /*1910*/  IMAD.MOV.U32 R40, RZ, RZ, R93 ;  /* 0x000000ffff287224 */ /* 0x000fc400078e005d */
[----:B------:R-:W-:Y:S02]  /*1920*/  IMAD.MOV.U32 R39, RZ, RZ, R94 ;  /* 0x000000ffff277224 */ /* 0x000fe400078e005e */
[----:B------:R-:W-:Y:S02]  /*1930*/  IMAD.MOV.U32 R38, RZ, RZ, R95 ;  /* 0x000000ffff267224 */ /* 0x000fe400078e005f */
[----:B------:R-:W-:Y:S02]  /*1940*/  IMAD.MOV.U32 R37, RZ, RZ, R96 ;  /* 0x000000ffff257224 */ /* 0x000fe400078e0060 */
[----:B------:R-:W-:Y:S02]  /*1950*/  IMAD.MOV.U32 R36, RZ, RZ, R97 ;  /* 0x000000ffff247224 */ /* 0x000fe400078e0061 */
        /* <DEDUP_REMOVED lines=31> */
[----:B-1----:R-:W-:-:S02]  /*1b50*/  IMAD.MOV.U32 R3, RZ, RZ, R129 ;  /* 0x000000ffff037224 */ /* 0x002fc400078e0081 */
        /* <DEDUP_REMOVED lines=26> */
[----:B------:R-:W-:Y:S01]  /*1d00*/  IMAD.MOV.U32 R220, RZ, RZ, R33 ;  /* 0x000000ffffdc7224 */ /* 0x000fe200078e0021 */
[----:B------:R-:W-:Y:S02]  /*1d10*/  WARPGROUP.DEPBAR.LE gsb0, 0x0 ;  /* 0x00008000000079c5 */ /* 0x000fe40000010000 */
[----:B------:R-:W-:Y:S01]  /*1d20*/  WARPGROUP.ARRIVE ;  /* 0x00000000000079c5 */ /* 0x000fe20000000000 */
[----:B------:R1:W-:Y:S01]  /*1d30*/  STL.64 [R1+0x168], R214 ;  /* 0x000168d601007387 */ /* 0x0003e20000100a00 */
[----:B------:R-:W-:Y:S02]  /*1d40*/  IMAD.MOV.U32 R221, RZ, RZ, R32 ;  /* 0x000000ffffdd7224 */ /* 0x000fe400078e0020 */
[----:B------:R-:W-:Y:S01]  /*1d50*/  IMAD.MOV.U32 R222, RZ, RZ, R31 ;  /* 0x000000ffffde7224 */ /* 0x000fe200078e001f */
[----:B------:R2:W-:Y:S01]  /*1d60*/  STL.64 [R1+0x160], R212 ;  /* 0x000160d401007387 */ /* 0x0005e20000100a00 */
[----:B------:R-:W-:Y:S01]  /*1d70*/  HGMMA.64x128x16.F32.BF16 R88, gdesc[UR4].tnspA.tnspB, RZ, !UPT, gsb0 ;  /* 0x61e00000045879f0 */ /* 0x000fe2000c0018ff */
[----:B------:R-:W-:Y:S01]  /*1d80*/  UIADD3 UR4, UR8, 0x300, URZ ;  /* 0x0000030008047890 */ /* 0x000fe2000fffe03f */
[----:B------:R-:W-:Y:S01]  /*1d90*/  IMAD.MOV.U32 R223, RZ, RZ, R30 ;  /* 0x000000ffffdf7224 */ /* 0x000fe200078e001e */
[----:B------:R3:W-:Y:S01]  /*1da0*/  STL.64 [R1+0x158], R210 ;  /* 0x000158d201007387 */ /* 0x0007e20000100a00 */
[----:B------:R-:W-:Y:S01]  /*1db0*/  IMAD.MOV.U32 R224, RZ, RZ, R29 ;  /* 0x000000ffffe07224 */ /* 0x000fe200078e001d */
[----:B------:R-:W-:Y:S01]  /*1dc0*/  UMOV UR5, 0x40000040 ;  /* 0x4000004000057882 */ /* 0x000fe20000000000 */
[----:B------:R-:W-:Y:S01]  /*1dd0*/  IMAD.MOV.U32 R225, RZ, RZ, R28 ;  /* 0x000000ffffe17224 */ /* 0x000fe200078e001c */
[----:B------:R4:W-:Y:S01]  /*1de0*/  STL.64 [R1+0x150], R208 ;  /* 0x000150d001007387 */ /* 0x0009e20000100a00 */
[----:B-1----:R-:W-:-:S02]  /*1df0*/  IMAD.MOV.U32 R214, RZ, RZ, R39 ;  /* 0x000000ffffd67224 */ /* 0x002fc400078e0027 */
[----:B------:R-:W-:Y:S01]  /*1e00*/  IMAD.MOV.U32 R215, RZ, RZ, R38 ;  /* 0x000000ffffd77224 */ /* 0x000fe200078e0026 */
[----:B------:R1:W-:Y:S01]  /*1e10*/  STL.64 [R1+0x148], R206 ;  /* 0x000148ce01007387 */ /* 0x0003e20000100a00 */
[----:B--2---:R-:W-:Y:S02]  /*1e20*/  IMAD.MOV.U32 R212, RZ, RZ, R41 ;  /* 0x000000ffffd47224 */ /* 0x004fe400078e0029 */
[----:B------:R-:W-:Y:S01]  /*1e30*/  IMAD.MOV.U32 R213, RZ, RZ, R40 ;  /* 0x000000ffffd57224 */ /* 0x000fe200078e0028 */
[----:B------:R2:W-:Y:S01]  /*1e40*/  STL.64 [R1+0x140], R204 ;  /* 0x000140cc01007387 */ /* 0x0005e20000100a00 */
[----:B---3--:R-:W-:Y:S02]  /*1e50*/  IMAD.MOV.U32 R210, RZ, RZ, R43 ;  /* 0x000000ffffd27224 */ /* 0x008fe400078e002b */
[----:B------:R-:W-:Y:S01]  /*1e60*/  IMAD.MOV.U32 R211, RZ, RZ, R42 ;  /* 0x000000ffffd37224 */ /* 0x000fe200078e002a */
[----:B------:R3:W-:Y:S01]  /*1e70*/  STL.64 [R1+0x138], R202 ;  /* 0x000138ca01007387 */ /* 0x0007e20000100a00 */
[----:B----4-:R-:W-:-:S02]  /*1e80*/  IMAD.MOV.U32 R208, RZ, RZ, R45 ;  /* 0x000000ffffd07224 */ /* 0x010fc400078e002d */
[----:B------:R-:W-:Y:S01]  /*1e90*/  IMAD.MOV.U32 R209, RZ, RZ, R44 ;  /* 0x000000ffffd17224 */ /* 0x000fe200078e002c */
[----:B------:R4:W-:Y:S01]  /*1ea0*/  STL.64 [R1+0x130], R200 ;  /* 0x000130c801007387 */ /* 0x0009e20000100a00 */
[----:B-1----:R-:W-:Y:S02]  /*1eb0*/  IMAD.MOV.U32 R206, RZ, RZ, R47 ;  /* 0x000000ffffce7224 */ /* 0x002fe400078e002f */
[----:B------:R-:W-:Y:S01]  /*1ec0*/  IMAD.MOV.U32 R207, RZ, RZ, R46 ;  /* 0x000000ffffcf7224 */ /* 0x000fe200078e002e */
[----:B------:R1:W-:Y:S01]  /*1ed0*/  STL.64 [R1+0x128], R198 ;  /* 0x000128c601007387 */ /* 0x0003e20000100a00 */
[----:B--2---:R-:W-:Y:S02]  /*1ee0*/  IMAD.MOV.U32 R204, RZ, RZ, R49 ;  /* 0x000000ffffcc7224 */ /* 0x004fe400078e0031 */
[----:B------:R-:W-:Y:S01]  /*1ef0*/  IMAD.MOV.U32 R205, RZ, RZ, R48 ;  /* 0x000000ffffcd7224 */ /* 0x000fe200078e0030 */
[----:B------:R2:W-:Y:S01]  /*1f00*/  STL.64 [R1+0x120], R196 ;  /* 0x000120c401007387 */ /* 0x0005e20000100a00 */
[----:B---3--:R-:W-:-:S02]  /*1f10*/  IMAD.MOV.U32 R202, RZ, RZ, R51 ;  /* 0x000000ffffca7224 */ /* 0x008fc400078e0033 */
[----:B------:R-:W-:Y:S01]  /*1f20*/  IMAD.MOV.U32 R203, RZ, RZ, R50 ;  /* 0x000000ffffcb7224 */ /* 0x000fe200078e0032 */
[----:B------:R3:W-:Y:S01]  /*1f30*/  STL.64 [R1+0x118], R194 ;  /* 0x000118c201007387 */ /* 0x0007e20000100a00 */
[----:B----4-:R-:W-:Y:S02]  /*1f40*/  IMAD.MOV.U32 R200, RZ, RZ, R53 ;  /* 0x000000ffffc87224 */ /* 0x010fe400078e0035 */
[----:B------:R-:W-:Y:S01]  /*1f50*/  IMAD.MOV.U32 R201, RZ, RZ, R52 ;  /* 0x000000ffffc97224 */ /* 0x000fe200078e0034 */
[----:B------:R4:W-:Y:S01]  /*1f60*/  STL.64 [R1+0x110], R192 ;  /* 0x000110c001007387 */ /* 0x0009e20000100a00 */
[----:B-1----:R-:W-:Y:S02]  /*1f70*/  IMAD.MOV.U32 R198, RZ, RZ, R55 ;  /* 0x000000ffffc67224 */ /* 0x002fe400078e0037 */
[----:B------:R-:W-:Y:S01]  /*1f80*/  IMAD.MOV.U32 R199, RZ, RZ, R54 ;  /* 0x000000ffffc77224 */ /* 0x000fe200078e0036 */
[----:B------:R1:W-:Y:S01]  /*1f90*/  STL.64 [R1+0x108], R190 ;  /* 0x000108be01007387 */ /* 0x0003e20000100a00 */
[----:B--2---:R-:W-:-:S02]  /*1fa0*/  IMAD.MOV.U32 R196, RZ, RZ, R57 ;  /* 0x000000ffffc47224 */ /* 0x004fc400078e0039 */
[----:B------:R-:W-:Y:S01]  /*1fb0*/  IMAD.MOV.U32 R197, RZ, RZ, R56 ;  /* 0x000000ffffc57224 */ /* 0x000fe200078e0038 */
[----:B------:R2:W-:Y:S01]  /*1fc0*/  STL.64 [R1+0x100], R188 ;  /* 0x000100bc01007387 */ /* 0x0005e20000100a00 */
[----:B---3--:R-:W-:Y:S02]  /*1fd0*/  IMAD.MOV.U32 R194, RZ, RZ, R59 ;  /* 0x000000ffffc27224 */ /* 0x008fe400078e003b */
[----:B------:R-:W-:Y:S02]  /*1fe0*/  IMAD.MOV.U32 R195, RZ, RZ, R58 ;  /* 0x000000ffffc37224 */ /* 0x000fe400078e003a */
[----:B----4-:R-:W-:Y:S02]  /*1ff0*/  IMAD.MOV.U32 R192, RZ, RZ, R61 ;  /* 0x000000ffffc07224 */ /* 0x010fe400078e003d */
[----:B------:R-:W-:Y:S02]  /*2000*/  IMAD.MOV.U32 R193, RZ, RZ, R60 ;  /* 0x000000ffffc17224 */ /* 0x000fe400078e003c */
[----:B-1----:R-:W-:-:S02]  /*2010*/  IMAD.MOV.U32 R190, RZ, RZ, R63 ;  /* 0x000000ffffbe7224 */ /* 0x002fc400078e003f */
[----:B------:R-:W-:Y:S02]  /*2020*/  IMAD.MOV.U32 R191, RZ, RZ, R62 ;  /* 0x000000ffffbf7224 */ /* 0x000fe400078e003e */
[----:B--2---:R-:W-:Y:S02]  /*2030*/  IMAD.MOV.U32 R188, RZ, RZ, R65 ;  /* 0x000000ffffbc7224 */ /* 0x004fe400078e0041 */
        /* <DEDUP_REMOVED lines=26> */
[----:B------:R-:W-:Y:S01]  /*21e0*/  IMAD.MOV.U32 R251, RZ, RZ, R0 ;  /* 0x000000fffffb7224 */ /* 0x000fe200078e0000 */
[----:B------:R-:W-:Y:S02]  /*21f0*/  WARPGROUP.DEPBAR.LE gsb0, 0x0 ;  /* 0x00008000000079c5 */ /* 0x000fe40000010000 */
[----:B------:R-:W-:-:S06]  /*2200*/  WARPGROUP.ARRIVE ;  /* 0x00000000000079c5 */ /* 0x000fcc0000000000 */
[----:B------:R-:W-:Y:S01]  /*2210*/  HGMMA.64x128x16.F32.BF16 R24, gdesc[UR4].tnspA.tnspB, RZ, !UPT, gsb0 ;  /* 0x61e00000041879f0 */ /* 0x000fe2000c0018ff */
[----:B------:R-:W-:Y:S02]  /*2220*/  UIADD3 UR4, UR8, 0x80, URZ ;  /* 0x0000008008047890 */ /* 0x000fe4000fffe03f */
[----:B------:R-:W-:Y:S01]  /*2230*/  UIADD3 UR6, UR9, 0x80, URZ ;  /* 0x0000008009067890 */ /* 0x000fe2000fffe03f */
[----:B------:R-:W-:Y:S01]  /*2240*/  UMOV UR5, 0x40000040 ;  /* 0x4000004000057882 */ /* 0x000fe20000000000 */
[----:B------:R-:W-:Y:S01]  /*2250*/  UMOV UR7, 0x40000040 ;  /* 0x4000004000077882 */ /* 0x000fe20000000000 */
[----:B------:R-:W-:Y:S02]  /*2260*/  WARPGROUP.DEPBAR.LE gsb0, 0x0 ;  /* 0x00008000000079c5 */ /* 0x000fe40000010000 */
[----:B------:R-:W-:-:S06]  /*2270*/  WARPGROUP.ARRIVE ;  /* 0x00000000000079c5 */ /* 0x000fcc0000000000 */
[----:B------:R-:W-:Y:S03]  /*2280*/  HGMMA.64x128x16.F32.BF16 R188, gdesc[UR4].tnspA.tnspB, R188, gsb0 ;  /* 0x61e0000004bc79f0 */ /* 0x000fe600080018bc */
[----:B------:R-:W-:Y:S02]  /*2290*/  WARPGROUP.DEPBAR.LE gsb0, 0x0 ;  /* 0x00008000000079c5 */ /* 0x000fe40000010000 */
[----:B------:R-:W-:Y:S04]  /*22a0*/  STL.64 [R1], R188 ;  /* 0x000000bc01007387 */ /* 0x000fe80000100a00 */
[----:B------:R-:W-:Y:S04]  /*22b0*/  STL.64 [R1+0x8], R190 ;  /* 0x000008be01007387 */ /* 0x000fe80000100a00 */
        /* <DEDUP_REMOVED lines=11> */
[----:B------:R1:W-:Y:S04]  /*2370*/  STL.64 [R1+0x68], R214 ;  /* 0x000068d601007387 */ /* 0x0003e80000100a00 */
        /* <DEDUP_REMOVED lines=18> */
[----:B-1----:R-:W3:Y:S04]  /*24a0*/  LDL.LU.64 R214, [R1+0x168] ;  /* 0x0001680001d67983 */ /* 0x002ee80000300a00 */
[----:B------:R-:W3:Y:S04]  /*24b0*/  LDL.LU.64 R212, [R1+0x160] ;  /* 0x0001600001d47983 */ /* 0x000ee80000300a00 */
        /* <DEDUP_REMOVED lines=11> */
[----:B------:R-:W3:Y:S01]  /*2570*/  LDL.LU.64 R188, [R1+0x100] ;  /* 0x0001000001bc7983 */ /* 0x000ee20000300a00 */
[----:B------:R-:W-:Y:S01]  /*2580*/  UIADD3 UR4, UR8, 0x180, URZ ;  /* 0x0000018008047890 */ /* 0x000fe2000fffe03f */
[----:B------:R-:W-:Y:S01]  /*2590*/  UMOV UR5, 0x40000040 ;  /* 0x4000004000057882 */ /* 0x000fe20000000000 */
[----:B---3--:R-:W-:-:S07]  /*25a0*/  WARPGROUP.ARRIVE ;  /* 0x00000000000079c5 */ /* 0x008fce0000000000 */
[----:B------:R-:W-:Y:S01]  /*25b0*/  HGMMA.64x128x16.F32.BF16 R152, gdesc[UR4].tnspA.tnspB, R152, gsb0 ;  /* 0x61e00000049879f0 */ /* 0x000fe20008001898 */
[----:B------:R-:W-:Y:S01]  /*25c0*/  UIADD3 UR4, UR8, 0x280, URZ ;  /* 0x0000028008047890 */ /* 0x000fe2000fffe03f */
[----:B------:R-:W-:Y:S01]  /*25d0*/  UMOV UR5, 0x40000040 ;  /* 0x4000004000057882 */ /* 0x000fe20000000000 */
[----:B------:R-:W-:Y:S02]  /*25e0*/  WARPGROUP.DEPBAR.LE gsb0, 0x0 ;  /* 0x00008000000079c5 */ /* 0x000fe40000010000 */
[----:B------:R-:W-:-:S07]  /*25f0*/  WARPGROUP.ARRIVE ;  /* 0x00000000000079c5 */ /* 0x000fce0000000000 */
[----:B------:R-:W-:Y:S01]  /*2600*/  HGMMA.64x128x16.F32.BF16 R88, gdesc[UR4].tnspA.tnspB, R88, gsb0 ;  /* 0x61e00000045879f0 */ /* 0x000fe20008001858 */
[----:B------:R-:W-:Y:S01]  /*2610*/  UIADD3 UR4, UR8, 0x380, URZ ;  /* 0x0000038008047890 */ /* 0x000fe2000fffe03f */
[----:B------:R-:W-:Y:S01]  /*2620*/  UMOV UR5, 0x40000040 ;  /* 0x4000004000057882 */ /* 0x000fe20000000000 */
[----:B------:R-:W-:Y:S02]  /*2630*/  WARPGROUP.DEPBAR.LE gsb0, 0x0 ;  /* 0x00008000000079c5 */ /* 0x000fe40000010000 */
[----:B------:R-:W-:-:S07]  /*2640*/  WARPGROUP.ARRIVE ;  /* 0x00000000000079c5 */ /* 0x000fce0000000000 */
[----:B------:R-:W-:Y:S01]  /*2650*/  HGMMA.64x128x16.F32.BF16 R24, gdesc[UR4].tnspA.tnspB, R24, gsb0 ;  /* 0x61e00000041879f0 */ /* 0x000fe20008001818 */
[----:B--2---:R-:W-:Y:S02]  /*2660*/  UMOV UR4, 0x1 ;  /* 0x0000000100047882 */ /* 0x004fe40000000000 */
[----:B------:R-:W-:-:S03]  /*2670*/  WARPGROUP.DEPBAR.LE gsb0, 0x0 ;  /* 0x00008000000079c5 */ /* 0x000fc60000010000 */
.L_x_11:
[----:B------:R-:W-:-:S04]  /*2680*/  UISETP.LT.AND UP0, UPT, UR48, 0x1, UPT ;  /* 0x000000013000788c */ /* 0x000fc8000bf01270 */
[----:B------:R-:W-:-:S04]  /*2690*/  USEL UR5, UR48, 0x1, UP0 ;  /* 0x0000000130057887 */ /* 0x000fc80008000000 */
[----:B------:R-:W-:-:S04]  /*26a0*/  UIADD3 UR48, -UR5, UR48, URZ ;  /* 0x0000003005307290 */ /* 0x000fc8000fffe13f */
[----:B------:R-:W-:-:S06]  /*26b0*/  UISETP.GE.AND UP0, UPT, UR48, 0x1, UPT ;  /* 0x000000013000788c */ /* 0x000fcc000bf06270 */
[----:B------:R-:W-:-:S13]  /*26c0*/  PLOP3.LUT P1, PT, PT, PT, UP0, 0x80, 0x0 ;  /* 0x000000000000781c */ /* 0x000fda0003f2f008 */
[----:B------:R-:W-:Y:S05]  /*26d0*/  @!P1 BRA `(.L_x_14) ;  /* 0x0000001400989947 */ /* 0x000fea0003800000 */
[----:B------:R-:W-:Y:S01]  /*26e0*/  IMAD.MOV.U32 R4, RZ, RZ, RZ ;  /* 0x000000ffff047224 */ /* 0x000fe200078e00ff */
[----:B------:R-:W-:Y:S01]  /*26f0*/  ULOP3.LUT UR19, UR14, 0x1, URZ, 0xfc, !UPT ;  /* 0x000000010e137892 */ /* 0x000fe2000f8efc3f */
[----:B------:R-:W-:Y:S01]  /*2700*/  IMAD.U32 R3, RZ, RZ, UR48 ;  /* 0x00000030ff037e24 */ /* 0x000fe2000f8e00ff */
[----:B------:R-:W-:Y:S01]  /*2710*/  UISETP.NE.U32.AND UP0, UPT, UR4, URZ, UPT ;  /* 0x0000003f0400728c */ /* 0x000fe2000bf05070 */
[----:B------:R-:W-:-:S10]  /*2720*/  UMOV UR5, URZ ;  /* 0x0000003f00057c82 */ /* 0x000fd40008000000 */
.L_x_19:
[----:B------:R-:W-:-:S06]  /*2730*/  UISETP.NE.AND UP1, UPT, UR19, 0x3, UPT ;  /* 0x000000031300788c */ /* 0x000fcc000bf25270 */
[----:B------:R-:W-:-:S13]  /*2740*/  PLOP3.LUT P2, PT, PT, PT, UP1, 0x80, 0x0 ;  /* 0x000000000000781c */ /* 0x000fda0003f4f018 */
[----:B------:R-:W-:Y:S05]  /*2750*/  @!P2 BRA `(.L_x_15) ;  /* 0x000000000004a947 */ /* 0x000fea0003800000 */
[----:B------:R-:W-:Y:S01]  /*2760*/  BPT.TRAP 0x1 ;  /* 0x000000040000795c */ /* 0x000fe20000300000 */
.L_x_15:
[----:B------:R-:W1:Y:S01]  /*2770*/  S2UR UR7, SR_CgaCtaId ;  /* 0x00000000000779c3 */ /* 0x000e620000008800 */
[----:B------:R-:W-:Y:S01]  /*2780*/  UMOV UR6, 0x400 ;  /* 0x0000040000067882 */ /* 0x000fe20000000000 */
[----:B------:R-:W-:Y:S01]  /*2790*/  SHF.L.U32 R2, R4, 0x1f, RZ ;  /* 0x0000001f04027819 */ /* 0x000fe200000006ff */
[----:B-1----:R-:W-:-:S04]  /*27a0*/  ULEA UR6, UR7, UR6, 0x18 ;  /* 0x0000000607067291 */ /* 0x002fc8000f8ec03f */
[----:B------:R-:W-:-:S12]  /*27b0*/  ULEA UR7, UR4, UR6, 0x3 ;  /* 0x0000000604077291 */ /* 0x000fd8000f8e183f */
.L_x_16:
[----:B-1----:R-:W-:-:S04]  /*27c0*/  IMAD.U32 R0, RZ, RZ, UR7 ;  /* 0x00000007ff007e24 */ /* 0x002fc8000f8e00ff */
[----:B------:R1:W2:Y:S03]  /*27d0*/  SYNCS.PHASECHK.TRANS64.TRYWAIT P1, [R0+URZ+0x36000], R2 ;  /* 0x03600002000075a7 */ /* 0x0002a6000802017f */
[----:B--2---:R-:W-:Y:S05]  /*27e0*/  @!P1 NANOSLEEP.SYNCS 0x989680 ;  /* 0x009896800000995d */ /* 0x004fea0003900000 */
[----:B------:R-:W2:Y:S02]  /*27f0*/  @!P1 SYNCS.PHASECHK.TRANS64 P1, [R0+URZ+0x36000], R2 ;  /* 0x03600002000095a7 */ /* 0x000ea4000802007f */
[----:B--2---:R-:W-:Y:S05]  /*2800*/  @!P1 BRA `(.L_x_16) ;  /* 0xfffffffc00ec9947 */ /* 0x004fea000383ffff */
        /* <DEDUP_REMOVED lines=32> */
[----:B--2---:R-:W2:Y:S04]  /*2a10*/  LDL.LU.64 R24, [R1] ;  /* 0x0000000001187983 */ /* 0x004ea80000300a00 */
[----:B------:R-:W2:Y:S04]  /*2a20*/  LDL.LU.64 R26, [R1+0x8] ;  /* 0x00000800011a7983 */ /* 0x000ea80000300a00 */
        /* <DEDUP_REMOVED lines=29> */
[----:B------:R-:W2:Y:S01]  /*2c00*/  LDL.LU.64 R86, [R1+0xf8] ;  /* 0x0000f80001567983 */ /* 0x000ea20000300a00 */
[----:B------:R-:W-:Y:S01]  /*2c10*/  UIADD3 UR7, UR6, 0x24000, URZ ;  /* 0x0002400006077890 */ /* 0x000fe2000fffe03f */
[----:B------:R-:W-:Y:S01]  /*2c20*/  UMOV UR9, 0x40000040 ;  /* 0x4000004000097882 */ /* 0x000fe20000000000 */
[----:B------:R-:W-:-:S02]  /*2c30*/  UMOV UR11, 0x40000040 ;  /* 0x40000040000b7882 */ /* 0x000fc40000000000 */
[----:B------:R-:W-:Y:S02]  /*2c40*/  USHF.R.U32.HI UR8, URZ, 0x4, UR7 ;  /* 0x000000043f087899 */ /* 0x000fe40008011607 */
[----:B------:R-:W-:Y:S02]  /*2c50*/  USHF.R.U32.HI UR7, URZ, 0x4, UR6 ;  /* 0x000000043f077899 */ /* 0x000fe40008011606 */
[----:B------:R-:W-:Y:S02]  /*2c60*/  ULOP3.LUT UR8, UR8, 0x3fff, URZ, 0xc0, !UPT ;  /* 0x00003fff08087892 */ /* 0x000fe4000f8ec03f */
[----:B------:R-:W-:Y:S02]  /*2c70*/  ULOP3.LUT UR7, UR7, 0x3fff, URZ, 0xc0, !UPT ;  /* 0x00003fff07077892 */ /* 0x000fe4000f8ec03f */
[----:B------:R-:W-:Y:S02]  /*2c80*/  ULOP3.LUT UR8, UR8, 0x1000000, URZ, 0xfc, !UPT ;  /* 0x0100000008087892 */ /* 0x000fe4000f8efc3f */
[----:B------:R-:W-:-:S02]  /*2c90*/  ULEA UR7, UR4, UR7, 0xa ;  /* 0x0000000704077291 */ /* 0x000fc4000f8e503f */
[----:B------:R-:W-:-:S05]  /*2ca0*/  ULEA UR18, UR4, UR8, 0x9 ;  /* 0x0000000804127291 */ /* 0x000fca000f8e483f */
[----:B------:R-:W-:Y:S02]  /*2cb0*/  UMOV UR8, UR7 ;  /* 0x0000000700087c82 */ /* 0x000fe40008000000 */
[----:B------:R-:W-:Y:S01]  /*2cc0*/  UMOV UR10, UR18 ;  /* 0x00000012000a7c82 */ /* 0x000fe20008000000 */
[----:B--2---:R-:W-:-:S06]  /*2cd0*/  WARPGROUP.ARRIVE ;  /* 0x00000000000079c5 */ /* 0x004fcc0000000000 */
[----:B------:R-:W-:Y:S01]  /*2ce0*/  HGMMA.64x128x16.F32.BF16 R24, gdesc[UR8].tnspA.tnspB, R24, UP0, gsb0 ;  /* 0x61e00000081879f0 */ /* 0x000fe2000b801818 */
[----:B------:R-:W-:Y:S01]  /*2cf0*/  UIADD3 UR8, UR7, 0x100, URZ ;  /* 0x0000010007087890 */ /* 0x000fe2000fffe03f */
[----:B------:R-:W-:Y:S01]  /*2d00*/  UMOV UR9, 0x40000040 ;  /* 0x4000004000097882 */ /* 0x000fe20000000000 */
[----:B------:R-:W-:Y:S02]  /*2d10*/  WARPGROUP.DEPBAR.LE gsb0, 0x0 ;  /* 0x00008000000079c5 */ /* 0x000fe40000010000 */
[----:B------:R-:W-:Y:S01]  /*2d20*/  STL.64 [R1], R24 ;  /* 0x0000001801007387 */ /* 0x000fe20000100a00 */
[----:B-1----:R-:W-:Y:S02]  /*2d30*/  IMAD.MOV.U32 R2, RZ, RZ, R86 ;  /* 0x000000ffff027224 */ /* 0x002fe400078e0056 */
[----:B------:R-:W-:Y:S01]  /*2d40*/  IMAD.MOV.U32 R0, RZ, RZ, R87 ;  /* 0x000000ffff007224 */ /* 0x000fe200078e0057 */
[----:B------:R-:W-:Y:S01]  /*2d50*/  STL.64 [R1+0x8], R26 ;  /* 0x0000081a01007387 */ /* 0x000fe20000100a00 */
[----:B------:R-:W-:-:S02]  /*2d60*/  IMAD.MOV.U32 R7, RZ, RZ, R84 ;  /* 0x000000ffff077224 */ /* 0x000fc400078e0054 */
[----:B------:R-:W-:Y:S01]  /*2d70*/  IMAD.MOV.U32 R6, RZ, RZ, R85 ;  /* 0x000000ffff067224 */ /* 0x000fe200078e0055 */
[----:B------:R-:W-:Y:S01]  /*2d80*/  STL.64 [R1+0x10], R28 ;  /* 0x0000101c01007387 */ /* 0x000fe20000100a00 */
[----:B------:R-:W-:Y:S02]  /*2d90*/  IMAD.MOV.U32 R9, RZ, RZ, R82 ;  /* 0x000000ffff097224 */ /* 0x000fe400078e0052 */
[----:B------:R-:W-:Y:S01]  /*2da0*/  IMAD.MOV.U32 R8, RZ, RZ, R83 ;  /* 0x000000ffff087224 */ /* 0x000fe200078e0053 */
[----:B------:R1:W-:Y:S01]  /*2db0*/  STL [R1+0x18], R30 ;  /* 0x0000181e01007387 */ /* 0x0003e20000100800 */
[----:B------:R-:W-:Y:S02]  /*2dc0*/  IMAD.MOV.U32 R11, RZ, RZ, R80 ;  /* 0x000000ffff0b7224 */ /* 0x000fe400078e0050 */
[----:B------:R-:W-:Y:S01]  /*2dd0*/  IMAD.MOV.U32 R10, RZ, RZ, R81 ;  /* 0x000000ffff0a7224 */ /* 0x000fe200078e0051 */
[----:B------:R-:W2:Y:S01]  /*2de0*/  LDL.LU.64 R86, [R1+0x268] ;  /* 0x0002680001567983 */ /* 0x000ea20000300a00 */
[----:B------:R-:W-:-:S02]  /*2df0*/  IMAD.MOV.U32 R13, RZ, RZ, R78 ;  /* 0x000000ffff0d7224 */ /* 0x000fc400078e004e */
[----:B------:R-:W-:Y:S01]  /*2e00*/  IMAD.MOV.U32 R12, RZ, RZ, R79 ;  /* 0x000000ffff0c7224 */ /* 0x000fe200078e004f */
[----:B------:R-:W2:Y:S01]  /*2e10*/  LDL.LU.64 R84, [R1+0x260] ;  /* 0x0002600001547983 */ /* 0x000ea20000300a00 */
[----:B------:R-:W-:Y:S02]  /*2e20*/  IMAD.MOV.U32 R15, RZ, RZ, R76 ;  /* 0x000000ffff0f7224 */ /* 0x000fe400078e004c */
[----:B------:R-:W-:Y:S01]  /*2e30*/  IMAD.MOV.U32 R14, RZ, RZ, R77 ;  /* 0x000000ffff0e7224 */ /* 0x000fe200078e004d */
[----:B------:R-:W2:Y:S01]  /*2e40*/  LDL.LU.64 R82, [R1+0x258] ;  /* 0x0002580001527983 */ /* 0x000ea20000300a00 */
        /* <DEDUP_REMOVED lines=18> */
[----:B------:R-:W-:Y:S01]  /*2f70*/  IMAD.MOV.U32 R226, RZ, RZ, R62 ;  /* 0x000000ffffe27224 */ /* 0x000fe200078e003e */
[----:B------:R-:W-:Y:S01]  /*2f80*/  WARPGROUP.ARRIVE ;  /* 0x00000000000079c5 */ /* 0x000fe20000000000 */
[----:B------:R-:W-:Y:S01]  /*2f90*/  IMAD.MOV.U32 R227, RZ, RZ, R63 ;  /* 0x000000ffffe37224 */ /* 0x000fe200078e003f */
[----:B------:R-:W2:Y:S01]  /*2fa0*/  LDL.LU.64 R68, [R1+0x220] ;  /* 0x0002200001447983 */ /* 0x000ea20000300a00 */
[----:B------:R-:W-:-:S02]  /*2fb0*/  IMAD.MOV.U32 R224, RZ, RZ, R60 ;  /* 0x000000ffffe07224 */ /* 0x000fc400078e003c */
[----:B------:R-:W-:Y:S01]  /*2fc0*/  IMAD.MOV.U32 R225, RZ, RZ, R61 ;  /* 0x000000ffffe17224 */ /* 0x000fe200078e003d */
[----:B------:R-:W2:Y:S01]  /*2fd0*/  LDL.LU.64 R66, [R1+0x218] ;  /* 0x0002180001427983 */ /* 0x000ea20000300a00 */
[----:B------:R-:W-:Y:S01]  /*2fe0*/  IMAD.MOV.U32 R222, RZ, RZ, R58 ;  /* 0x000000ffffde7224 */ /* 0x000fe200078e003a */
[----:B------:R-:W-:Y:S01]  /*2ff0*/  HGMMA.64x128x16.F32.BF16 R152, gdesc[UR8].tnspA.tnspB, R152, UP0, gsb0 ;  /* 0x61e00000089879f0 */ /* 0x000fe2000b801898 */
        /* <DEDUP_REMOVED lines=41> */
[----:B------:R-:W-:-:S03]  /*3290*/  IMAD.MOV.U32 R252, RZ, RZ, R31 ;  /* 0x000000fffffc7224 */ /* 0x000fc600078e001f */
[----:B------:R-:W2:Y:S04]  /*32a0*/  LDL.LU.64 R36, [R1+0x1a0] ;  /* 0x0001a00001247983 */ /* 0x000ea80000300a00 */
[----:B------:R-:W2:Y:S04]  /*32b0*/  LDL.LU.64 R34, [R1+0x198] ;  /* 0x0001980001227983 */ /* 0x000ea80000300a00 */
[----:B------:R-:W2:Y:S04]  /*32c0*/  LDL.LU.64 R32, [R1+0x190] ;  /* 0x0001900001207983 */ /* 0x000ea80000300a00 */
[----:B-1----:R-:W2:Y:S04]  /*32d0*/  LDL.LU.64 R30, [R1+0x188] ;  /* 0x00018800011e7983 */ /* 0x002ea80000300a00 */
[----:B------:R-:W2:Y:S04]  /*32e0*/  LDL.LU.64 R28, [R1+0x180] ;  /* 0x00018000011c7983 */ /* 0x000ea80000300a00 */
[----:B------:R-:W2:Y:S04]  /*32f0*/  LDL.LU.64 R26, [R1+0x178] ;  /* 0x00017800011a7983 */ /* 0x000ea80000300a00 */
[----:B------:R-:W2:Y:S01]  /*3300*/  LDL.LU.64 R24, [R1+0x170] ;  /* 0x0001700001187983 */ /* 0x000ea20000300a00 */
[----:B------:R-:W-:-:S03]  /*3310*/  WARPGROUP.DEPBAR.LE gsb0, 0x0 ;  /* 0x00008000000079c5 */ /* 0x000fc60000010000 */
        /* <DEDUP_REMOVED lines=14> */
[----:B-1----:R-:W3:Y:S04]  /*3400*/  LDL.LU R188, [R1] ;  /* 0x0000000001bc7983 */ /* 0x002ee80000300800 */
[----:B------:R-:W3:Y:S04]  /*3410*/  LDL.LU R189, [R1+0x4] ;  /* 0x0000040001bd7983 */ /* 0x000ee80000300800 */
[----:B------:R-:W3:Y:S04]  /*3420*/  LDL.LU R190, [R1+0x8] ;  /* 0x0000080001be7983 */ /* 0x000ee80000300800 */
[----:B------:R-:W3:Y:S04]  /*3430*/  LDL.LU R191, [R1+0xc] ;  /* 0x00000c0001bf7983 */ /* 0x000ee80000300800 */
[----:B------:R-:W3:Y:S04]  /*3440*/  LDL.LU R192, [R1+0x10] ;  /* 0x0000100001c07983 */ /* 0x000ee80000300800 */
[----:B------:R-:W3:Y:S04]  /*3450*/  LDL.LU R193, [R1+0x14] ;  /* 0x0000140001c17983 */ /* 0x000ee80000300800 */
[----:B------:R-:W3:Y:S01]  /*3460*/  LDL.LU R194, [R1+0x18] ;  /* 0x0000180001c27983 */ /* 0x000ee20000300800 */
[----:B------:R-:W-:Y:S01]  /*3470*/  UIADD3 UR8, UR7, 0x200, URZ ;  /* 0x0000020007087890 */ /* 0x000fe2000fffe03f */
[----:B------:R-:W-:Y:S01]  /*3480*/  WARPGROUP.ARRIVE ;  /* 0x00000000000079c5 */ /* 0x000fe20000000000 */
[----:B------:R-:W-:-:S07]  /*3490*/  UMOV UR9, 0x40000040 ;  /* 0x4000004000097882 */ /* 0x000fce0000000000 */
[----:B------:R-:W-:Y:S01]  /*34a0*/  HGMMA.64x128x16.F32.BF16 R88, gdesc[UR8].tnspA.tnspB, R88, UP0, gsb0 ;  /* 0x61e00000085879f0 */ /* 0x000fe2000b801858 */
[----:B------:R-:W-:Y:S01]  /*34b0*/  UIADD3 UR8, UR7, 0x300, URZ ;  /* 0x0000030007087890 */ /* 0x000fe2000fffe03f */
[----:B------:R-:W-:Y:S01]  /*34c0*/  UMOV UR9, 0x40000040 ;  /* 0x4000004000097882 */ /* 0x000fe20000000000 */
        /* <DEDUP_REMOVED lines=10> */
[----:B------:R-:W-:Y:S01]  /*3570*/  IMAD.MOV.U32 R206, RZ, RZ, R241 ;  /* 0x000000ffffce7224 */ /* 0x000fe200078e00f1 */
[----:B------:R-:W-:-:S02]  /*3580*/  WARPGROUP.DEPBAR.LE gsb0, 0x0 ;  /* 0x00008000000079c5 */ /* 0x000fc40000010000 */
[----:B--2---:R-:W-:-:S06]  /*3590*/  WARPGROUP.ARRIVE ;  /* 0x00000000000079c5 */ /* 0x004fcc0000000000 */
[----:B------:R-:W-:Y:S01]  /*35a0*/  HGMMA.64x128x16.F32.BF16 R24, gdesc[UR8].tnspA.tnspB, R24, UP0, gsb0 ;  /* 0x61e00000081879f0 */ /* 0x000fe2000b801818 */
        /* <DEDUP_REMOVED lines=30> */
[----:B------:R-:W-:-:S02]  /*3790*/  UIADD3 UR8, UR7, 0x80, URZ ;  /* 0x0000008007087890 */ /* 0x000fc4000fffe03f */
[----:B------:R-:W-:Y:S01]  /*37a0*/  UIADD3 UR10, UR18, 0x80, URZ ;  /* 0x00000080120a7890 */ /* 0x000fe2000fffe03f */
[----:B------:R-:W-:Y:S01]  /*37b0*/  UMOV UR9, 0x40000040 ;  /* 0x4000004000097882 */ /* 0x000fe20000000000 */
[----:B------:R-:W-:Y:S01]  /*37c0*/  UMOV UR11, 0x40000040 ;  /* 0x40000040000b7882 */ /* 0x000fe20000000000 */
[----:B------:R-:W-:Y:S02]  /*37d0*/  WARPGROUP.DEPBAR.LE gsb0, 0x0 ;  /* 0x00008000000079c5 */ /* 0x000fe40000010000 */
[----:B---3--:R-:W-:-:S06]  /*37e0*/  WARPGROUP.ARRIVE ;  /* 0x00000000000079c5 */ /* 0x008fcc0000000000 */
        /* <DEDUP_REMOVED lines=61> */
[----:B------:R-:W-:Y:S03]  /*3bc0*/  HGMMA.64x128x16.F32.BF16 R24, gdesc[UR8].tnspA.tnspB, R24, gsb0 ;  /* 0x61e00000081879f0 */ /* 0x000fe60008001818 */
[----:B------:R-:W-:Y:S02]  /*3bd0*/  WARPGROUP.DEPBAR.LE gsb0, 0x0 ;  /* 0x00008000000079c5 */ /* 0x000fe40000010000 */
[----:B--2---:R-:W-:Y:S05]  /*3be0*/  @!P2 BRA `(.L_x_17) ;  /* 0x000000000004a947 */ /* 0x004fea0003800000 */
[----:B------:R-:W-:Y:S01]  /*3bf0*/  BPT.TRAP 0x1 ;  /* 0x000000040000795c */ /* 0x000fe20000300000 */
.L_x_17:
[----:B------:R-:W-:Y:S02]  /*3c00*/  UISETP.GT.U32.AND UP0, UPT, UR14, 0x1, UPT ;  /* 0x000000010e00788c */ /* 0x000fe4000bf04070 */
[----:B------:R-:W-:-:S04]  /*3c10*/  ULEA UR6, UR5, UR6, 0x3 ;  /* 0x0000000605067291 */ /* 0x000fc8000f8e183f */
[----:B------:R-:W-:Y:S01]  /*3c20*/  UIADD3 UR6, UR6, 0x36048, URZ ;  /* 0x0003604806067890 */ /* 0x000fe2000fffe03f */
[----:B------:R-:W-:-:S03]  /*3c30*/  PLOP3.LUT P1, PT, PT, PT, UP0, 0x80, 0x0 ;  /* 0x000000000000781c */ /* 0x000fc60003f2f008 */
[----:B------:R-:W-:-:S09]  /*3c40*/  UPRMT UR6, URZ, 0x654, UR6 ;  /* 0x000006543f067896 */ /* 0x000fd20008000006 */
[----:B------:R-:W-:Y:S01]  /*3c50*/  SYNCS.ARRIVE.TRANS64.RED.A1T0 RZ, [UR6], RZ ;  /* 0x000000ffffff79a7 */ /* 0x000fe20008100406 */
[----:B------:R-:W-:Y:S05]  /*3c60*/  @P1 BRA `(.L_x_18) ;  /* 0x0000000000041947 */ /* 0x000fea0003800000 */
[----:B------:R-:W-:Y:S01]  /*3c70*/  BPT.TRAP 0x1 ;  /* 0x000000040000795c */ /* 0x000fe20000300000 */
.L_x_18:
[----:B------:R-:W-:Y:S01]  /*3c80*/  UIADD3 UR4, UR4, 0x1, URZ ;  /* 0x0000000104047890 */ /* 0x000fe2000fffe03f */
[C---:B------:R-:W-:Y:S01]  /*3c90*/  ISETP.GT.AND P1, PT, R3.reuse, 0x1, PT ;  /* 0x000000010300780c */ /* 0x040fe20003f24270 */
[----:B------:R-:W-:Y:S01]  /*3ca0*/  UIADD3 UR5, UR5, 0x1, URZ ;  /* 0x0000000105057890 */ /* 0x000fe2000fffe03f */
[----:B------:R-:W-:Y:S01]  /*3cb0*/  VIADD R3, R3, 0xffffffff ;  /* 0xffffffff03037836 */ /* 0x000fe20000000000 */
[----:B------:R-:W-:Y:S02]  /*3cc0*/  UISETP.NE.AND UP0, UPT, UR4, 0x9, UPT ;  /* 0x000000090400788c */ /* 0x000fe4000bf05270 */
[----:B------:R-:W-:Y:S02]  /*3cd0*/  UISETP.NE.AND UP1, UPT, UR5, 0x9, UPT ;  /* 0x000000090500788c */ /* 0x000fe4000bf25270 */
[----:B------:R-:W-:Y:S02]  /*3ce0*/  USEL UR6, URZ, 0x1, UP0 ;  /* 0x000000013f067887 */ /* 0x000fe40008000000 */
[----:B------:R-:W-:-:S02]  /*3cf0*/  USEL UR4, UR4, URZ, UP0 ;  /* 0x0000003f04047287 */ /* 0x000fc40008000000 */
[----:B------:R-:W-:Y:S02]  /*3d00*/  USEL UR5, UR5, URZ, UP1 ;  /* 0x0000003f05057287 */ /* 0x000fe40008800000 */
[----:B------:R-:W-:Y:S01]  /*3d10*/  UPLOP3.LUT UP0, UPT, UPT, UPT, UPT, 0x80, 0x0 ;  /* 0x000000000000789c */ /* 0x000fe20003f0f070 */
[----:B------:R-:W-:Y:S01]  /*3d20*/  LOP3.LUT R4, R4, UR6, RZ, 0x3c, !PT ;  /* 0x0000000604047c12 */ /* 0x000fe2000f8e3cff */
[----:B------:R-:W-:Y:S09]  /*3d30*/  @P1 BRA `(.L_x_19) ;  /* 0xffffffe8007c1947 */ /* 0x000ff2000383ffff */
.L_x_14:
[----:B------:R-:W-:Y:S05]  /*3d40*/  @!P0 BRA `(.L_x_20) ;  /* 0x00000000004c8947 */ /* 0x000fea0003800000 */
[----:B------:R-:W-:-:S04]  /*3d50*/  ULOP3.LUT UR4, UR14, 0x1, URZ, 0xfc, !UPT ;  /* 0x000000010e047892 */ /* 0x000fc8000f8efc3f */
[----:B------:R-:W-:-:S06]  /*3d60*/  UISETP.NE.AND UP0, UPT, UR4, 0x3, UPT ;  /* 0x000000030400788c */ /* 0x000fcc000bf05270 */
[----:B------:R-:W-:-:S13]  /*3d70*/  PLOP3.LUT P0, PT, PT, PT, UP0, 0x80, 0x0 ;  /* 0x000000000000781c */ /* 0x000fda0003f0f008 */
[----:B------:R-:W-:Y:S05]  /*3d80*/  @!P0 BRA `(.L_x_21) ;  /* 0x0000000000048947 */ /* 0x000fea0003800000 */
[----:B------:R-:W-:Y:S01]  /*3d90*/  BPT.TRAP 0x1 ;  /* 0x000000040000795c */ /* 0x000fe20000300000 */
.L_x_21:
[----:B------:R-:W1:Y:S01]  /*3da0*/  S2UR UR6, SR_CgaCtaId ;  /* 0x00000000000679c3 */ /* 0x000e620000008800 */
[----:B------:R-:W-:Y:S02]  /*3db0*/  UIMAD.WIDE.U32 UR4, UR48, 0x38e38e39, URZ ;  /* 0x38e38e39300478a5 */ /* 0x000fe4000f8e003f */
[----:B------:R-:W-:Y:S02]  /*3dc0*/  UISETP.GT.U32.AND UP0, UPT, UR14, 0x1, UPT ;  /* 0x000000010e00788c */ /* 0x000fe4000bf04070 */
[----:B------:R-:W-:-:S03]  /*3dd0*/  USHF.R.U32.HI UR4, URZ, 0x1, UR5 ;  /* 0x000000013f047899 */ /* 0x000fc60008011605 */
[----:B------:R-:W-:Y:S01]  /*3de0*/  UMOV UR5, 0x400 ;  /* 0x0000040000057882 */ /* 0x000fe20000000000 */
[----:B------:R-:W-:Y:S01]  /*3df0*/  UIMAD UR4, UR4, -0x9, UR48 ;  /* 0xfffffff7040478a4 */ /* 0x000fe2000f8e0230 */
[----:B------:R-:W-:Y:S01]  /*3e00*/  PLOP3.LUT P0, PT, PT, PT, UP0, 0x80, 0x0 ;  /* 0x000000000000781c */ /* 0x000fe20003f0f008 */
[----:B-1----:R-:W-:-:S04]  /*3e10*/  ULEA UR5, UR6, UR5, 0x18 ;  /* 0x0000000506057291 */ /* 0x002fc8000f8ec03f */
[----:B------:R-:W-:-:S04]  /*3e20*/  ULEA UR4, UR4, UR5, 0x3 ;  /* 0x0000000504047291 */ /* 0x000fc8000f8e183f */
[----:B------:R-:W-:-:S04]  /*3e30*/  UIADD3 UR4, UR4, 0x36048, URZ ;  /* 0x0003604804047890 */ /* 0x000fc8000fffe03f */
[----:B------:R-:W-:-:S09]  /*3e40*/  UPRMT UR4, URZ, 0x654, UR4 ;  /* 0x000006543f047896 */ /* 0x000fd20008000004 */
[----:B------:R-:W-:Y:S01]  /*3e50*/  SYNCS.ARRIVE.TRANS64.RED.A1T0 RZ, [UR4], RZ ;  /* 0x000000ffffff79a7 */ /* 0x000fe20008100404 */
[----:B------:R-:W-:Y:S05]  /*3e60*/  @P0 BRA `(.L_x_20) ;  /* 0x0000000000040947 */ /* 0x000fea0003800000 */
[----:B------:R-:W-:Y:S01]  /*3e70*/  BPT.TRAP 0x1 ;  /* 0x000000040000795c */ /* 0x000fe20000300000 */
.L_x_20:
[----:B------:R-:W-:Y:S01]  /*3e80*/  SHF.R.S32.HI R4, RZ, 0x1f, R5 ;  /* 0x0000001fff047819 */ /* 0x000fe20000011405 */
[----:B------:R-:W1:Y:S01]  /*3e90*/  S2R R7, SR_CTAID.X ;  /* 0x0000000000077919 */ /* 0x000e620000002500 */
[----:B------:R-:W-:Y:S02]  /*3ea0*/  USHF.L.U32 UR11, UR22, 0x7, URZ ;  /* 0x00000007160b7899 */ /* 0x000fe4000800063f */
[-C--:B------:R-:W-:Y:S01]  /*3eb0*/  LEA.HI R0, R4, R5.reuse, RZ, 0x2 ;  /* 0x0000000504007211 */ /* 0x080fe200078f10ff */
[----:B------:R-:W-:Y:S01]  /*3ec0*/  ULDC.64 UR18, c[0x0][0x5d0] ;  /* 0x0001740000127ab9 */ /* 0x000fe20000000a00 */
[----:B------:R-:W-:Y:S02]  /*3ed0*/  USHF.R.S32.HI UR20, URZ, 0x1f, UR11 ;  /* 0x0000001f3f147899 */ /* 0x000fe4000801140b */
[----:B------:R-:W-:Y:S01]  /*3ee0*/  LOP3.LUT R12, R0, 0xfffffffc, RZ, 0xc0, !PT ;  /* 0xfffffffc000c7812 */ /* 0x000fe200078ec0ff */
[----:B------:R-:W-:Y:S01]  /*3ef0*/  USHF.R.S32.HI UR10, URZ, 0x1f, UR15 ;  /* 0x0000001f3f0a7899 */ /* 0x000fe2000801140f */
[--C-:B------:R-:W-:Y:S01]  /*3f00*/  SHF.R.S32.HI R2, RZ, 0x2, R0.reuse ;  /* 0x00000002ff027819 */ /* 0x100fe20000011400 */
[----:B------:R-:W-:Y:S01]  /*3f10*/  ULDC.64 UR4, c[0x0][0x5e0] ;  /* 0x0001780000047ab9 */ /* 0x000fe20000000a00 */
[----:B------:R-:W-:Y:S01]  /*3f20*/  SHF.R.S32.HI R3, RZ, 0x1f, R0 ;  /* 0x0000001fff037819 */ /* 0x000fe20000011400 */
[----:B------:R-:W-:Y:S01]  /*3f30*/  IMAD.IADD R12, R5, 0x1, -R12 ;  /* 0x00000001050c7824 */ /* 0x000fe200078e0a0c */
[----:B------:R-:W-:Y:S01]  /*3f40*/  LEA.HI R0, R4, R5, RZ, 0x5 ;  /* 0x0000000504007211 */ /* 0x000fe200078f28ff */
[----:B------:R-:W-:Y:S01]  /*3f50*/  USHF.R.S32.HI UR8, URZ, 0x1f, UR23 ;  /* 0x0000001f3f087899 */ /* 0x000fe20008011417 */
[----:B------:R-:W2:Y:S01]  /*3f60*/  LDC.64 R4, c[0x0][0x280] ;  /* 0x0000a000ff047b82 */ /* 0x000ea20000000a00 */
[----:B------:R-:W-:-:S02]  /*3f70*/  LEA.HI R3, R3, R2, RZ, 0x3 ;  /* 0x0000000203037211 */ /* 0x000fc400078f18ff */
[----:B------:R-:W-:Y:S02]  /*3f80*/  SHF.R.S32.HI R0, RZ, 0x5, R0 ;  /* 0x00000005ff007819 */ /* 0x000fe40000011400 */
[----:B------:R-:W-:-:S05]  /*3f90*/  LOP3.LUT R3, R3, 0xfffffff8, RZ, 0xc0, !PT ;  /* 0xfffffff803037812 */ /* 0x000fca00078ec0ff */
[----:B------:R-:W-:-:S05]  /*3fa0*/  IMAD.IADD R2, R2, 0x1, -R3 ;  /* 0x0000000102027824 */ /* 0x000fca00078e0a03 */
[----:B------:R-:W-:-:S03]  /*3fb0*/  SHF.R.S32.HI R3, RZ, 0x1f, R2 ;  /* 0x0000001fff037819 */ /* 0x000fc60000011402 */
[----:B------:R-:W-:Y:S01]  /*3fc0*/  IMAD.WIDE R14, R0, 0x10, R2 ;  /* 0x00000010000e7825 */ /* 0x000fe200078e0202 */
[----:B--2---:R-:W-:-:S03]  /*3fd0*/  ISETP.LE.AND P0, PT, R5, UR11, PT ;  /* 0x0000000b05007c0c */ /* 0x004fc6000bf03270 */
[C---:B------:R-:W-:Y:S02]  /*3fe0*/  IMAD R5, R12.reuse, -0x2, R5 ;  /* 0xfffffffe0c057824 */ /* 0x040fe400078e0205 */
[C---:B-1----:R-:W-:Y:S02]  /*3ff0*/  IMAD.SHL.U32 R3, R7.reuse, 0x100, RZ ;  /* 0x0000010007037824 */ /* 0x042fe400078e00ff */
[----:B------:R-:W-:Y:S02]  /*4000*/  IMAD.SHL.U32 R12, R12, 0x2, RZ ;  /* 0x000000020c0c7824 */ /* 0x000fe400078e00ff */
[----:B------:R-:W-:Y:S01]  /*4010*/  IMAD.WIDE R14, R7, 0x100, R14 ;  /* 0x00000100070e7825 */ /* 0x000fe200078e020e */
[----:B------:R-:W-:Y:S02]  /*4020*/  ISETP.GE.OR P0, PT, R3, R4, P0 ;  /* 0x000000040300720c */ /* 0x000fe40000706670 */
[----:B------:R-:W-:Y:S01]  /*4030*/  SHF.R.S32.HI R13, RZ, 0x1f, R12 ;  /* 0x0000001fff0d7819 */ /* 0x000fe2000001140c */
[----:B------:R-:W-:-:S05]  /*4040*/  IMAD R0, R0, -0x10, -R3 ;  /* 0xfffffff000007824 */ /* 0x000fca00078e0a03 */
[----:B------:R-:W-:Y:S01]  /*4050*/  IADD3 R0, R0, R4, -R2 ;  /* 0x0000000400007210 */ /* 0x000fe20007ffe802 */
[----:B------:R-:W-:-:S04]  /*4060*/  IMAD.WIDE.U32 R2, R14, UR18, R12 ;  /* 0x000000120e027c25 */ /* 0x000fc8000f8e000c */
[----:B------:R-:W-:Y:S01]  /*4070*/  IMAD R4, R15, UR18, RZ ;  /* 0x000000120f047c24 */ /* 0x000fe2000f8e02ff */
[----:B------:R-:W-:-:S03]  /*4080*/  IADD3 R2, P1, R2, UR11, RZ ;  /* 0x0000000b02027c10 */ /* 0x000fc6000ff3e0ff */
[----:B------:R-:W-:-:S05]  /*4090*/  IMAD R4, R14, UR19, R4 ;  /* 0x000000130e047c24 */ /* 0x000fca000f8e0204 */
[----:B------:R-:W-:Y:S01]  /*40a0*/  IADD3.X R3, R3, UR20, R4, P1, !PT ;  /* 0x0000001403037c10 */ /* 0x000fe20008ffe404 */
[----:B------:R-:W-:Y:S01]  /*40b0*/  IMAD.U32 R4, RZ, RZ, UR4 ;  /* 0x00000004ff047e24 */ /* 0x000fe2000f8e00ff */
[----:B------:R-:W-:-:S03]  /*40c0*/  UIMAD UR4, UR10, UR4, URZ ;  /* 0x000000040a0472a4 */ /* 0x000fc6000f8e023f */
[----:B------:R-:W-:Y:S01]  /*40d0*/  IMAD.WIDE.U32 R2, R4, UR15, R2 ;  /* 0x0000000f04027c25 */ /* 0x000fe2000f8e0002 */
[----:B------:R-:W-:-:S03]  /*40e0*/  UIMAD UR4, UR15, UR5, UR4 ;  /* 0x000000050f0472a4 */ /* 0x000fc6000f8e0204 */
[----:B------:R-:W-:-:S03]  /*40f0*/  IMAD.MOV.U32 R6, RZ, RZ, R2 ;  /* 0x000000ffff067224 */ /* 0x000fc600078e0002 */
[----:B------:R-:W-:Y:S01]  /*4100*/  VIADD R7, R3, UR4 ;  /* 0x0000000403077c36 */ /* 0x000fe20008000000 */
[----:B------:R-:W-:Y:S02]  /*4110*/  ULDC.64 UR4, c[0x0][0x5d8] ;  /* 0x0001760000047ab9 */ /* 0x000fe40000000a00 */
[----:B------:R-:W-:-:S04]  /*4120*/  IMAD.U32 R2, RZ, RZ, UR4 ;  /* 0x00000004ff027e24 */ /* 0x000fc8000f8e00ff */
[----:B------:R-:W-:Y:S01]  /*4130*/  IMAD.WIDE.U32 R6, R2, UR23, R6 ;  /* 0x0000001702067c25 */ /* 0x000fe2000f8e0006 */
[----:B------:R-:W-:Y:S06]  /*4140*/  @P0 EXIT ;  /* 0x000000000000094d */ /* 0x000fec0003800000 */
[----:B------:R-:W-:Y:S01]  /*4150*/  ULDC.64 UR6, c[0x0][0x288] ;  /* 0x0000a20000067ab9 */ /* 0x000fe20000000a00 */
[----:B------:R-:W-:Y:S02]  /*4160*/  UIMAD UR4, UR8, UR4, URZ ;  /* 0x00000004080472a4 */ /* 0x000fe4000f8e023f */
[----:B------:R-:W-:Y:S02]  /*4170*/  UISETP.GE.AND UP0, UPT, UR23, UR6, UPT ;  /* 0x000000061700728c */ /* 0x000fe4000bf06270 */
[----:B------:R-:W-:Y:S02]  /*4180*/  UIMAD UR5, UR23, UR5, UR4 ;  /* 0x00000005170572a4 */ /* 0x000fe4000f8e0204 */
[----:B------:R-:W-:-:S03]  /*4190*/  UISETP.GE.OR UP0, UPT, UR15, UR7, UP0 ;  /* 0x000000070f00728c */ /* 0x000fc60008706670 */
[----:B------:R-:W-:Y:S02]  /*41a0*/  ULDC.64 UR6, c[0x0][0x5b8] ;  /* 0x00016e0000067ab9 */ /* 0x000fe40000000a00 */
[----:B------:R-:W-:Y:S01]  /*41b0*/  UIMAD UR4, UR8, UR6, URZ ;  /* 0x00000006080472a4 */ /* 0x000fe2000f8e023f */
[----:B------:R-:W-:-:S13]  /*41c0*/  PLOP3.LUT P0, PT, PT, PT, UP0, 0x80, 0x0 ;  /* 0x000000000000781c */ /* 0x000fda0003f0f008 */
[----:B------:R-:W-:Y:S05]  /*41d0*/  @P0 EXIT ;  /* 0x000000000000094d */ /* 0x000fea0003800000 */
[----:B------:R-:W-:Y:S01]  /*41e0*/  FSETP.NEU.AND P1, PT, RZ, UR17, PT ;  /* 0x00000011ff007c0b */ /* 0x000fe2000bf2d000 */
[----:B------:R-:W-:Y:S01]  /*41f0*/  VIADD R3, R5, -UR11 ;  /* 0x8000000b05037c36 */ /* 0x000fe20008000000 */
[----:B------:R-:W-:Y:S01]  /*4200*/  UIMAD UR4, UR23, UR7, UR4 ;  /* 0x00000007170472a4 */ /* 0x000fe2000f8e0204 */
[----:B------:R-:W-:Y:S01]  /*4210*/  VIADD R2, R7, UR5 ;  /* 0x0000000507027c36 */ /* 0x000fe20008000000 */
[----:B------:R-:W-:Y:S02]  /*4220*/  USHF.L.U64.HI UR21, UR18, 0x6, UR19 ;  /* 0x0000000612157899 */ /* 0x000fe40008010213 */
[----:B------:R-:W-:Y:S01]  /*4230*/  ISETP.GT.AND P5, PT, R3, RZ, PT ;  /* 0x000000ff0300720c */ /* 0x000fe20003fa4270 */
[----:B------:R-:W-:Y:S02]  /*4240*/  USHF.L.U32 UR14, UR18, 0x6, URZ ;  /* 0x00000006120e7899 */ /* 0x000fe4000800063f */
[----:B------:R-:W-:Y:S01]  /*4250*/  USHF.L.U64.HI UR9, UR18, 0x3, UR19 ;  /* 0x0000000312097899 */ /* 0x000fe20008010213 */
[----:B------:R-:W-:Y:S01]  /*4260*/  ISETP.GT.AND P0, PT, R0, RZ, P5 ;  /* 0x000000ff0000720c */ /* 0x000fe20002f04270 */
[----:B------:R-:W-:-:S02]  /*4270*/  USHF.L.U32 UR8, UR18, 0x3, URZ ;  /* 0x0000000312087899 */ /* 0x000fc4000800063f */
[----:B------:R-:W-:Y:S10]  /*4280*/  @!P1 BRA `(.L_x_22) ;  /* 0x000000cc00b49947 */ /* 0x000ff40003800000 */
[----:B------:R-:W-:Y:S01]  /*4290*/  ULDC.64 UR24, c[0x0][0x5c8] ;  /* 0x0001720000187ab9 */ /* 0x000fe20000000a00 */
[----:B------:R-:W-:Y:S01]  /*42a0*/  ULDC.64 UR28, c[0x0][0x5b0] ;  /* 0x00016c00001c7ab9 */ /* 0x000fe20000000a00 */
[C---:B------:R-:W-:Y:S01]  /*42b0*/  LEA R4, P1, R6.reuse, UR24, 0x1 ;  /* 0x0000001806047c11 */ /* 0x040fe2000f8208ff */
[----:B------:R-:W-:Y:S01]  /*42c0*/  ULDC.64 UR30, c[0x0][0x5a8] ;  /* 0x00016a00001e7ab9 */ /* 0x000fe20000000a00 */
[----:B------:R-:W2:Y:S01]  /*42d0*/  LDL.LU R10, [R1] ;  /* 0x00000000010a7983 */ /* 0x000ea20000300800 */
[----:B------:R-:W-:Y:S01]  /*42e0*/  IMAD R22, R15, UR28, RZ ;  /* 0x0000001c0f167c24 */ /* 0x000fe2000f8e02ff */
[----:B------:R-:W-:Y:S01]  /*42f0*/  LEA.HI.X R5, R6, UR25, R2, 0x1, P1 ;  /* 0x0000001906057c11 */ /* 0x000fe200088f0c02 */
[----:B------:R-:W-:Y:S01]  /*4300*/  ULDC.64 UR24, c[0x0][0x5c0] ;  /* 0x0001700000187ab9 */ /* 0x000fe20000000a00 */
[----:B------:R-:W-:Y:S01]  /*4310*/  IADD3 R6, P1, R12, UR11, RZ ;  /* 0x0000000b0c067c10 */ /* 0x000fe2000ff3e0ff */
[----:B------:R-:W-:Y:S02]  /*4320*/  UIMAD UR5, UR10, UR24, URZ ;  /* 0x000000180a0572a4 */ /* 0x000fe4000f8e023f */
[----:B------:R-:W-:Y:S01]  /*4330*/  IMAD.U32 R20, RZ, RZ, UR24 ;  /* 0x00000018ff147e24 */ /* 0x000fe2000f8e00ff */
[----:B------:R-:W-:Y:S01]  /*4340*/  IADD3.X R7, R13, UR20, RZ, P1, !PT ;  /* 0x000000140d077c10 */ /* 0x000fe20008ffe4ff */
[----:B------:R-:W-:Y:S01]  /*4350*/  UIMAD UR10, UR15, UR25, UR5 ;  /* 0x000000190f0a72a4 */ /* 0x000fe2000f8e0205 */
[----:B------:R-:W-:-:S02]  /*4360*/  IMAD R22, R14, UR29, R22 ;  /* 0x0000001d0e167c24 */ /* 0x000fc4000f8e0216 */
[----:B------:R-:W-:-:S04]  /*4370*/  IMAD.WIDE.U32 R6, R20, UR15, R6 ;  /* 0x0000000f14067c25 */ /* 0x000fc8000f8e0006 */
[----:B------:R-:W-:Y:S02]  /*4380*/  VIADD R19, R7, UR10 ;  /* 0x0000000a07137c36 */ /* 0x000fe40008000000 */
[----:B------:R-:W-:Y:S02]  /*4390*/  IMAD.U32 R7, RZ, RZ, UR6 ;  /* 0x00000006ff077e24 */ /* 0x000fe4000f8e00ff */
[----:B------:R-:W-:-:S04]  /*43a0*/  IMAD.MOV.U32 R18, RZ, RZ, R6 ;  /* 0x000000ffff127224 */ /* 0x000fc800078e0006 */
[----:B------:R-:W-:-:S04]  /*43b0*/  IMAD.WIDE.U32 R18, R7, UR23, R18 ;  /* 0x0000001707127c25 */ /* 0x000fc8000f8e0012 */
[----:B------:R-:W-:Y:S02]  /*43c0*/  VIADD R17, R19, UR4 ;  /* 0x0000000413117c36 */ /* 0x000fe40008000000 */
[----:B------:R-:W-:-:S04]  /*43d0*/  IMAD.MOV.U32 R16, RZ, RZ, R18 ;  /* 0x000000ffff107224 */ /* 0x000fc800078e0012 */
[----:B------:R-:W-:-:S04]  /*43e0*/  IMAD.WIDE.U32 R6, R14, UR28, R16 ;  /* 0x0000001c0e067c25 */ /* 0x000fc8000f8e0010 */
[----:B------:R-:W-:Y:S01]  /*43f0*/  IMAD.IADD R7, R7, 0x1, R22 ;  /* 0x0000000107077824 */ /* 0x000fe200078e0216 */
[----:B------:R-:W-:-:S04]  /*4400*/  LEA R8, P1, R6, UR30, 0x1 ;  /* 0x0000001e06087c11 */ /* 0x000fc8000f8208ff */
[----:B------:R-:W-:-:S05]  /*4410*/  LEA.HI.X R9, R6, UR31, R7, 0x1, P1 ;  /* 0x0000001f06097c11 */ /* 0x000fca00088f0c07 */
[----:B------:R-:W3:Y:S01]  /*4420*/  @P0 LDG.E.LTC128B.U16 R21, desc[UR12][R8.64] ;  /* 0x0000000c08150981 */ /* 0x000ee2000c1e1520 */
[----:B------:R-:W-:Y:S01]  /*4430*/  UIMAD.WIDE.U32 UR6, UR23, UR6, URZ ;  /* 0x00000006170672a5 */ /* 0x000fe2000f8e003f */
[----:B------:R-:W-:Y:S01]  /*4440*/  IMAD.U32 R216, RZ, RZ, UR28 ;  /* 0x0000001cffd87e24 */ /* 0x000fe2000f8e00ff */
[----:B------:R-:W-:Y:S01]  /*4450*/  ISETP.GT.AND P3, PT, R3, 0x1, PT ;  /* 0x000000010300780c */ /* 0x000fe20003f64270 */
[----:B------:R-:W-:Y:S01]  /*4460*/  BSSY B0, `(.L_x_23) ;  /* 0x0000015000007945 */ /* 0x000fe20003800000 */
[----:B------:R-:W-:Y:S01]  /*4470*/  UIADD3 UR5, UR7, UR4, URZ ;  /* 0x0000000407057290 */ /* 0x000fe2000fffe03f */
[----:B------:R-:W-:Y:S02]  /*4480*/  LOP3.LUT R2, R2, 0xfffffffd, RZ, 0xc0, !PT ;  /* 0xfffffffd02027812 */ /* 0x000fe400078ec0ff */
[----:B------:R-:W-:-:S08]  /*4490*/  UMOV UR4, UR6 ;  /* 0x0000000600047c82 */ /* 0x000fd00008000000 */
[----:B------:R-:W-:Y:S01]  /*44a0*/  @P3 LOP3.LUT R2, R2, 0x2, RZ, 0xfc, !PT ;  /* 0x0000000202023812 */ /* 0x000fe200078efcff */
[----:B---3--:R-:W-:-:S04]  /*44b0*/  IMAD.U32 R6, R21, 0x10000, RZ ;  /* 0x0001000015067824 */ /* 0x008fc800078e00ff */
[----:B------:R-:W-:-:S04]  /*44c0*/  FMUL R6, R6, UR17 ;  /* 0x0000001106067c20 */ /* 0x000fc80008400000 */
[----:B--2---:R-:W-:-:S05]  /*44d0*/  FFMA R6, R10, UR16, R6 ;  /* 0x000000100a067c23 */ /* 0x004fca0008000006 */
[----:B------:R-:W-:-:S05]  /*44e0*/  F2FP.BF16.F32.PACK_AB R6, RZ, R6 ;  /* 0x00000006ff06723e */ /* 0x000fca00000010ff */
[----:B------:R1:W-:Y:S02]  /*44f0*/  @P0 STG.E.U16 desc[UR12][R4.64], R6 ;  /* 0x0000000604000986 */ /* 0x0003e4000c10150c */
[----:B-1----:R-:W-:-:S04]  /*4500*/  IMAD.WIDE.U32 R6, R14, R216, UR4 ;  /* 0x000000040e067e25 */ /* 0x002fc8000f8e00d8 */
[----:B------:R-:W-:Y:S02]  /*4510*/  IMAD.IADD R7, R22, 0x1, R7 ;  /* 0x0000000116077824 */ /* 0x000fe400078e0207 */
[----:B------:R-:W-:-:S04]  /*4520*/  IMAD.WIDE.U32 R6, R20, UR15, R6 ;  /* 0x0000000f14067c25 */ /* 0x000fc8000f8e0006 */
[----:B------:R-:W-:Y:S01]  /*4530*/  VIADD R7, R7, UR10 ;  /* 0x0000000a07077c36 */ /* 0x000fe20008000000 */
[----:B------:R-:W-:-:S04]  /*4540*/  IADD3 R6, P0, P1, R6, UR11, R12 ;  /* 0x0000000b06067c10 */ /* 0x000fc8000f91e00c */
[----:B------:R-:W-:Y:S02]  /*4550*/  IADD3.X R7, R7, UR20, R13, P0, P1 ;  /* 0x0000001407077c10 */ /* 0x000fe400087e240d */
[----:B------:R-:W-:Y:S02]  /*4560*/  ISETP.GT.AND P1, PT, R0, RZ, P3 ;  /* 0x000000ff0000720c */ /* 0x000fe40001f24270 */
[----:B------:R-:W-:-:S04]  /*4570*/  LEA R10, P0, R6, UR30, 0x1 ;  /* 0x0000001e060a7c11 */ /* 0x000fc8000f8008ff */
[----:B------:R-:W-:-:S07]  /*4580*/  LEA.HI.X R11, R6, UR31, R7, 0x1, P0 ;  /* 0x0000001f060b7c11 */ /* 0x000fce00080f0c07 */
[----:B------:R-:W-:Y:S05]  /*4590*/  @!P1 BRA `(.L_x_24) ;  /* 0x0000000000049947 */ /* 0x000fea0003800000 */
[----:B------:R1:W5:Y:S02]  /*45a0*/  LDG.E.LTC128B.U16 R21, desc[UR12][R10.64+0x2] ;  /* 0x0000020c0a157981 */ /* 0x000364000c1e1520 */
.L_x_24:
[----:B------:R-:W-:Y:S05]  /*45b0*/  BSYNC B0 ;  /* 0x0000000000007941 */ /* 0x000fea0003800000 */
.L_x_23:
[----:B------:R-:W2:Y:S01]  /*45c0*/  LDL.LU R7, [R1+0x4] ;  /* 0x0000040001077983 */ /* 0x000ea20000300800 */
[----:B-----5:R-:W-:Y:S01]  /*45d0*/  IMAD.U32 R6, R21, 0x10000, RZ ;  /* 0x0001000015067824 */ /* 0x020fe200078e00ff */
[----:B------:R-:W-:Y:S02]  /*45e0*/  USHF.L.U64.HI UR27, UR28, 0x3, UR29 ;  /* 0x000000031c1b7899 */ /* 0x000fe4000801021d */
[----:B------:R-:W-:Y:S01]  /*45f0*/  USHF.L.U32 UR26, UR28, 0x3, URZ ;  /* 0x000000031c1a7899 */ /* 0x000fe2000800063f */
[----:B------:R-:W-:Y:S01]  /*4600*/  FMUL R6, R6, UR17 ;  /* 0x0000001106067c20 */ /* 0x000fe20008400000 */
[----:B------:R-:W-:Y:S01]  /*4610*/  ISETP.GT.AND P2, PT, R0, 0x8, P5 ;  /* 0x000000080000780c */ /* 0x000fe20002f44270 */
[----:B------:R-:W3:Y:S02]  /*4620*/  LDL.LU R23, [R1+0x8] ;  /* 0x0000080001177983 */ /* 0x000ee40000300800 */
[----:B--2---:R-:W-:-:S05]  /*4630*/  FFMA R6, R7, UR16, R6 ;  /* 0x0000001007067c23 */ /* 0x004fca0008000006 */
[----:B------:R-:W-:-:S05]  /*4640*/  F2FP.BF16.F32.PACK_AB R6, RZ, R6 ;  /* 0x00000006ff06723e */ /* 0x000fca00000010ff */
[----:B------:R2:W-:Y:S02]  /*4650*/  @P1 STG.E.U16 desc[UR12][R4.64+0x2], R6 ;  /* 0x0000020604001986 */ /* 0x0005e4000c10150c */
[----:B--2---:R-:W-:-:S04]  /*4660*/  IMAD.WIDE.U32 R6, R14, R216, UR26 ;  /* 0x0000001a0e067e25 */ /* 0x004fc8000f8e00d8 */
[----:B------:R-:W-:Y:S01]  /*4670*/  IMAD.IADD R22, R22, 0x1, R7 ;  /* 0x0000000116167824 */ /* 0x000fe200078e0207 */
[----:B------:R-:W-:Y:S02]  /*4680*/  IADD3 R7, P0, R18, R6, RZ ;  /* 0x0000000612077210 */ /* 0x000fe40007f1e0ff */
[----:B------:R-:W-:-:S03]  /*4690*/  IADD3 R8, P1, R6, UR6, RZ ;  /* 0x0000000606087c10 */ /* 0x000fc6000ff3e0ff */
[----:B------:R-:W-:Y:S01]  /*46a0*/  IMAD.X R9, R22, 0x1, R17, P0 ;  /* 0x0000000116097824 */ /* 0x000fe200000e0611 */
[----:B------:R-:W-:-:S04]  /*46b0*/  LEA R6, P0, R7, UR30, 0x1 ;  /* 0x0000001e07067c11 */ /* 0x000fc8000f8008ff */
[----:B------:R-:W-:-:S05]  /*46c0*/  LEA.HI.X R7, R7, UR31, R9, 0x1, P0 ;  /* 0x0000001f07077c11 */ /* 0x000fca00080f0c09 */
[----:B------:R2:W4:Y:S01]  /*46d0*/  @P2 LDG.E.LTC128B.U16 R21, desc[UR12][R6.64] ;  /* 0x0000000c06152981 */ /* 0x000522000c1e1520 */
[----:B------:R-:W-:Y:S01]  /*46e0*/  USHF.L.U32 UR25, UR8, 0x1, URZ ;  /* 0x0000000108197899 */ /* 0x000fe2000800063f */
[----:B------:R-:W-:Y:S01]  /*46f0*/  BSSY B0, `(.L_x_25) ;  /* 0x0000014000007945 */ /* 0x000fe20003800000 */
[----:B------:R-:W-:-:S04]  /*4700*/  USHF.L.U64.HI UR8, UR8, 0x1, UR9 ;  /* 0x0000000108087899 */ /* 0x000fc80008010209 */
[----:B--2---:R-:W-:Y:S01]  /*4710*/  IADD3 R6, P0, R4, UR25, RZ ;  /* 0x0000001904067c10 */ /* 0x004fe2000ff1e0ff */
[----:B----4-:R-:W-:-:S04]  /*4720*/  IMAD.U32 R7, R21, 0x10000, RZ ;  /* 0x0001000015077824 */ /* 0x010fc800078e00ff */
[----:B------:R-:W-:-:S04]  /*4730*/  FMUL R7, R7, UR17 ;  /* 0x0000001107077c20 */ /* 0x000fc80008400000 */
[----:B---3--:R-:W-:-:S05]  /*4740*/  FFMA R7, R23, UR16, R7 ;  /* 0x0000001017077c23 */ /* 0x008fca0008000007 */
[----:B------:R-:W-:-:S04]  /*4750*/  F2FP.BF16.F32.PACK_AB R7, RZ, R7 ;  /* 0x00000007ff07723e */ /* 0x000fc800000010ff */
[----:B------:R-:W-:Y:S02]  /*4760*/  PRMT R9, R7, 0x7610, R9 ;  /* 0x0000761007097816 */ /* 0x000fe40000000009 */
[----:B------:R-:W-:-:S05]  /*4770*/  IADD3.X R7, R5, UR8, RZ, P0, !PT ;  /* 0x0000000805077c10 */ /* 0x000fca00087fe4ff */
[----:B------:R2:W-:Y:S02]  /*4780*/  @P2 STG.E.U16 desc[UR12][R6.64], R9 ;  /* 0x0000000906002986 */ /* 0x0005e4000c10150c */
[----:B--2---:R-:W-:-:S03]  /*4790*/  IADD3.X R9, R22, UR5, RZ, P1, !PT ;  /* 0x0000000516097c10 */ /* 0x004fc60008ffe4ff */
[----:B------:R-:W-:-:S04]  /*47a0*/  IMAD.WIDE.U32 R8, R20, UR15, R8 ;  /* 0x0000000f14087c25 */ /* 0x000fc8000f8e0008 */
[----:B------:R-:W-:Y:S01]  /*47b0*/  VIADD R22, R9, UR10 ;  /* 0x0000000a09167c36 */ /* 0x000fe20008000000 */
[----:B------:R-:W-:-:S04]  /*47c0*/  IADD3 R9, P0, P1, R8, UR11, R12 ;  /* 0x0000000b08097c10 */ /* 0x000fc8000f91e00c */
[----:B------:R-:W-:Y:S02]  /*47d0*/  IADD3.X R22, R22, UR20, R13, P0, P1 ;  /* 0x0000001416167c10 */ /* 0x000fe400087e240d */
[----:B------:R-:W-:-:S04]  /*47e0*/  LEA R8, P0, R9, UR30, 0x1 ;  /* 0x0000001e09087c11 */ /* 0x000fc8000f8008ff */
[----:B------:R-:W-:Y:S02]  /*47f0*/  LEA.HI.X R9, R9, UR31, R22, 0x1, P0 ;  /* 0x0000001f09097c11 */ /* 0x000fe400080f0c16 */
[----:B------:R-:W-:-:S13]  /*4800*/  ISETP.GT.AND P0, PT, R0, 0x8, P3 ;  /* 0x000000080000780c */ /* 0x000fda0001f04270 */
[----:B------:R-:W-:Y:S05]  /*4810*/  @!P0 BRA `(.L_x_26) ;  /* 0x0000000000048947 */ /* 0x000fea0003800000 */
[----:B------:R2:W5:Y:S02]  /*4820*/  LDG.E.LTC128B.U16 R21, desc[UR12][R8.64+0x2] ;  /* 0x0000020c08157981 */ /* 0x000564000c1e1520 */
.L_x_26:
[----:B------:R-:W-:Y:S05]  /*4830*/  BSYNC B0 ;  /* 0x0000000000007941 */ /* 0x000fea0003800000 */
.L_x_25:
[----:B------:R-:W3:Y:S01]  /*4840*/  LDL.LU R23, [R1+0xc] ;  /* 0x00000c0001177983 */ /* 0x000ee20000300800 */
[----:B-----5:R-:W-:Y:S01]  /*4850*/  IMAD.U32 R22, R21, 0x10000, RZ ;  /* 0x0001000015167824 */ /* 0x020fe200078e00ff */
[----:B------:R-:W-:Y:S01]  /*4860*/  ISETP.GT.AND P1, PT, R3, 0x8, PT ;  /* 0x000000080300780c */ /* 0x000fe20003f24270 */
[----:B------:R-:W-:Y:S01]  /*4870*/  BSSY B0, `(.L_x_27) ;  /* 0x000000a000007945 */ /* 0x000fe20003800000 */
[----:B------:R-:W-:Y:S01]  /*4880*/  LOP3.LUT R2, R2, 0xfffffffb, RZ, 0xc0, !PT ;  /* 0xfffffffb02027812 */ /* 0x000fe200078ec0ff */
[----:B------:R-:W-:-:S10]  /*4890*/  FMUL R22, R22, UR17 ;  /* 0x0000001116167c20 */ /* 0x000fd40008400000 */
[----:B------:R-:W-:Y:S01]  /*48a0*/  @P1 LOP3.LUT R2, R2, 0x4, RZ, 0xfc, !PT ;  /* 0x0000000402021812 */ /* 0x000fe200078efcff */
[----:B---3--:R-:W-:-:S05]  /*48b0*/  FFMA R22, R23, UR16, R22 ;  /* 0x0000001017167c23 */ /* 0x008fca0008000016 */
[----:B------:R-:W-:-:S05]  /*48c0*/  F2FP.BF16.F32.PACK_AB R22, RZ, R22 ;  /* 0x00000016ff16723e */ /* 0x000fca00000010ff */
[----:B------:R3:W-:Y:S01]  /*48d0*/  @P0 STG.E.U16 desc[UR12][R6.64+0x2], R22 ;  /* 0x0000021606000986 */ /* 0x0007e2000c10150c */
[----:B------:R-:W-:-:S13]  /*48e0*/  ISETP.GT.AND P0, PT, R0, RZ, P1 ;  /* 0x000000ff0000720c */ /* 0x000fda0000f04270 */
[----:B---3--:R-:W-:Y:S05]  /*48f0*/  @!P0 BRA `(.L_x_28) ;  /* 0x0000000000048947 */ /* 0x008fea0003800000 */
[----:B------:R3:W5:Y:S02]  /*4900*/  LDG.E.LTC128B.U16 R21, desc[UR12][R10.64+0x10] ;  /* 0x0000100c0a157981 */ /* 0x000764000c1e1520 */
.L_x_28:
[----:B------:R-:W-:Y:S05]  /*4910*/  BSYNC B0 ;  /* 0x0000000000007941 */ /* 0x000fea0003800000 */
.L_x_27:
[----:B------:R-:W4:Y:S01]  /*4920*/  LDL.LU R23, [R1+0x10] ;  /* 0x0000100001177983 */ /* 0x000f220000300800 */
[----:B-----5:R-:W-:Y:S01]  /*4930*/  IMAD.U32 R22, R21, 0x10000, RZ ;  /* 0x0001000015167824 */ /* 0x020fe200078e00ff */
[----:B------:R-:W-:Y:S01]  /*4940*/  ISETP.GT.AND P2, PT, R3, 0x9, PT ;  /* 0x000000090300780c */ /* 0x000fe20003f44270 */
[----:B------:R-:W-:Y:S01]  /*4950*/  BSSY B0, `(.L_x_29) ;  /* 0x000000a000007945 */ /* 0x000fe20003800000 */
[----:B------:R-:W-:Y:S01]  /*4960*/  LOP3.LUT R2, R2, 0xfffffff7, RZ, 0xc0, !PT ;  /* 0xfffffff702027812 */ /* 0x000fe200078ec0ff */
[----:B------:R-:W-:-:S10]  /*4970*/  FMUL R22, R22, UR17 ;  /* 0x0000001116167c20 */ /* 0x000fd40008400000 */
[----:B------:R-:W-:Y:S01]  /*4980*/  @P2 LOP3.LUT R2, R2, 0x8, RZ, 0xfc, !PT ;  /* 0x0000000802022812 */ /* 0x000fe200078efcff */
[----:B----4-:R-:W-:-:S05]  /*4990*/  FFMA R22, R23, UR16, R22 ;  /* 0x0000001017167c23 */ /* 0x010fca0008000016 */
[----:B------:R-:W-:-:S05]  /*49a0*/  F2FP.BF16.F32.PACK_AB R22, RZ, R22 ;  /* 0x00000016ff16723e */ /* 0x000fca00000010ff */
[----:B------:R4:W-:Y:S01]  /*49b0*/  @P0 STG.E.U16 desc[UR12][R4.64+0x10], R22 ;  /* 0x0000101604000986 */ /* 0x0009e2000c10150c */
[----:B------:R-:W-:-:S13]  /*49c0*/  ISETP.GT.AND P0, PT, R0, RZ, P2 ;  /* 0x000000ff0000720c */ /* 0x000fda0001704270 */
[----:B----4-:R-:W-:Y:S05]  /*49d0*/  @!P0 BRA `(.L_x_30) ;  /* 0x0000000000048947 */ /* 0x010fea0003800000 */
[----:B------:R4:W5:Y:S02]  /*49e0*/  LDG.E.LTC128B.U16 R21, desc[UR12][R10.64+0x12] ;  /* 0x0000120c0a157981 */ /* 0x000964000c1e1520 */
.L_x_30:
[----:B------:R-:W-:Y:S05]  /*49f0*/  BSYNC B0 ;  /* 0x0000000000007941 */ /* 0x000fea0003800000 */
.L_x_29:
[----:B------:R-:W2:Y:S01]  /*4a00*/  LDL.LU R23, [R1+0x14] ;  /* 0x0000140001177983 */ /* 0x000ea20000300800 */
[----:B-----5:R-:W-:Y:S01]  /*4a10*/  IMAD.U32 R22, R21, 0x10000, RZ ;  /* 0x0001000015167824 */ /* 0x020fe200078e00ff */
[----:B------:R-:W-:Y:S01]  /*4a20*/  ISETP.GT.AND P1, PT, R0, 0x8, P1 ;  /* 0x000000080000780c */ /* 0x000fe20000f24270 */
[----:B------:R-:W-:Y:S02]  /*4a30*/  BSSY B0, `(.L_x_31) ;  /* 0x0000007000007945 */ /* 0x000fe40003800000 */
[----:B------:R-:W-:-:S04]  /*4a40*/  FMUL R22, R22, UR17 ;  /* 0x0000001116167c20 */ /* 0x000fc80008400000 */
[----:B--2---:R-:W-:-:S05]  /*4a50*/  FFMA R22, R23, UR16, R22 ;  /* 0x0000001017167c23 */ /* 0x004fca0008000016 */
[----:B------:R-:W-:-:S05]  /*4a60*/  F2FP.BF16.F32.PACK_AB R22, RZ, R22 ;  /* 0x00000016ff16723e */ /* 0x000fca00000010ff */
[----:B------:R2:W-:Y:S01]  /*4a70*/  @P0 STG.E.U16 desc[UR12][R4.64+0x12], R22 ;  /* 0x0000121604000986 */ /* 0x0005e2000c10150c */
[----:B------:R-:W-:Y:S05]  /*4a80*/  @!P1 BRA `(.L_x_32) ;  /* 0x0000000000049947 */ /* 0x000fea0003800000 */
[----:B------:R0:W5:Y:S02]  /*4a90*/  LDG.E.LTC128B.U16 R21, desc[UR12][R8.64+0x10] ;  /* 0x0000100c08157981 */ /* 0x000164000c1e1520 */
.L_x_32:
[----:B------:R-:W-:Y:S05]  /*4aa0*/  BSYNC B0 ;  /* 0x0000000000007941 */ /* 0x000fea0003800000 */
.L_x_31:
[----:B------:R-:W3:Y:S01]  /*4ab0*/  LDL.LU R23, [R1+0x18] ;  /* 0x0000180001177983 */ /* 0x000ee20000300800 */
[----:B--2--5:R-:W-:Y:S01]  /*4ac0*/  IMAD.U32 R22, R21, 0x10000, RZ ;  /* 0x0001000015167824 */ /* 0x024fe200078e00ff */
[----:B------:R-:W-:Y:S01]  /*4ad0*/  ISETP.GT.AND P0, PT, R0, 0x8, P2 ;  /* 0x000000080000780c */ /* 0x000fe20001704270 */
[----:B------:R-:W-:Y:S02]  /*4ae0*/  BSSY B0, `(.L_x_33) ;  /* 0x0000007000007945 */ /* 0x000fe40003800000 */
[----:B------:R-:W-:-:S04]  /*4af0*/  FMUL R22, R22, UR17 ;  /* 0x0000001116167c20 */ /* 0x000fc80008400000 */
[----:B---3--:R-:W-:-:S05]  /*4b00*/  FFMA R22, R23, UR16, R22 ;  /* 0x0000001017167c23 */ /* 0x008fca0008000016 */
[----:B------:R-:W-:-:S05]  /*4b10*/  F2FP.BF16.F32.PACK_AB R22, RZ, R22 ;  /* 0x00000016ff16723e */ /* 0x000fca00000010ff */
[----:B------:R2:W-:Y:S01]  /*4b20*/  @P1 STG.E.U16 desc[UR12][R6.64+0x10], R22 ;  /* 0x0000101606001986 */ /* 0x0005e2000c10150c */
[----:B------:R-:W-:Y:S05]  /*4b30*/  @!P0 BRA `(.L_x_34) ;  /* 0x0000000000048947 */ /* 0x000fea0003800000 */
[----:B------:R3:W5:Y:S02]  /*4b40*/  LDG.E.LTC128B.U16 R21, desc[UR12][R8.64+0x12] ;  /* 0x0000120c08157981 */ /* 0x000764000c1e1520 */
.L_x_34:
[----:B------:R-:W-:Y:S05]  /*4b50*/  BSYNC B0 ;  /* 0x0000000000007941 */ /* 0x000fea0003800000 */
.L_x_33:
[----:B------:R-:W4:Y:S01]  /*4b60*/  LDL.LU R23, [R1+0x1c] ;  /* 0x00001c0001177983 */ /* 0x000f220000300800 */
[----:B--2--5:R-:W-:Y:S01]  /*4b70*/  IMAD.U32 R22, R21, 0x10000, RZ ;  /* 0x0001000015167824 */ /* 0x024fe200078e00ff */
[----:B------:R-:W-:Y:S01]  /*4b80*/  ISETP.GT.AND P3, PT, R3, 0x10, PT ;  /* 0x000000100300780c */ /* 0x000fe20003f64270 */
[----:B------:R-:W-:Y:S01]  /*4b90*/  BSSY B0, `(.L_x_35) ;  /* 0x000000a000007945 */ /* 0x000fe20003800000 */
[----:B------:R-:W-:Y:S01]  /*4ba0*/  LOP3.LUT R2, R2, 0xffffffef, RZ, 0xc0, !PT ;  /* 0xffffffef02027812 */ /* 0x000fe200078ec0ff */
[----:B------:R-:W-:Y:S01]  /*4bb0*/  FMUL R22, R22, UR17 ;  /* 0x0000001116167c20 */ /* 0x000fe20008400000 */
[----:B------:R-:W-:-:S09]  /*4bc0*/  ISETP.GT.AND P1, PT, R0, RZ, P3 ;  /* 0x000000ff0000720c */ /* 0x000fd20001f24270 */
[----:B------:R-:W-:Y:S01]  /*4bd0*/  @P3 LOP3.LUT R2, R2, 0x10, RZ, 0xfc, !PT ;  /* 0x0000001002023812 */ /* 0x000fe200078efcff */
[----:B----4-:R-:W-:-:S05]  /*4be0*/  FFMA R22, R23, UR16, R22 ;  /* 0x0000001017167c23 */ /* 0x010fca0008000016 */
[----:B------:R-:W-:-:S05]  /*4bf0*/  F2FP.BF16.F32.PACK_AB R22, RZ, R22 ;  /* 0x00000016ff16723e */ /* 0x000fca00000010ff */
[----:B------:R2:W-:Y:S01]  /*4c00*/  @P0 STG.E.U16 desc[UR12][R6.64+0x12], R22 ;  /* 0x0000121606000986 */ /* 0x0005e2000c10150c */
[----:B------:R-:W-:Y:S05]  /*4c10*/  @!P1 BRA `(.L_x_36) ;  /* 0x0000000000049947 */ /* 0x000fea0003800000 */
[----:B------:R4:W5:Y:S02]  /*4c20*/  LDG.E.LTC128B.U16 R21, desc[UR12][R10.64+0x20] ;  /* 0x0000200c0a157981 */ /* 0x000964000c1e1520 */
.L_x_36:
[----:B------:R-:W-:Y:S05]  /*4c30*/  BSYNC B0 ;  /* 0x0000000000007941 */ /* 0x000fea0003800000 */
.L_x_35:
[----:B------:R-:W3:Y:S01]  /*4c40*/  LDL.LU R23, [R1+0x20] ;  /* 0x0000200001177983 */ /* 0x000ee20000300800 */
[----:B--2--5:R-:W-:Y:S01]  /*4c50*/  IMAD.U32 R22, R21, 0x10000, RZ ;  /* 0x0001000015167824 */ /* 0x024fe200078e00ff */
[----:B------:R-:W-:Y:S01]  /*4c60*/  IADD3 R219, P0, R14, 0x40, RZ ;  /* 0x000000400edb7810 */ /* 0x000fe20007f1e0ff */
[----:B------:R-:W-:Y:S01]  /*4c70*/  BSSY B0, `(.L_x_37) ;  /* 0x0000014000007945 */ /* 0x000fe20003800000 */
[----:B------:R-:W-:Y:S01]  /*4c80*/  ISETP.GT.AND P2, PT, R3, 0x11, PT ;  /* 0x000000110300780c */ /* 0x000fe20003f44270 */
[----:B------:R-:W-:Y:S01]  /*4c90*/  FMUL R22, R22, UR17 ;  /* 0x0000001116167c20 */ /* 0x000fe20008400000 */
[----:B------:R-:W-:-:S11]  /*4ca0*/  LOP3.LUT R2, R2, 0xffbfffff, RZ, 0xc0, !PT ;  /* 0xffbfffff02027812 */ /* 0x000fd600078ec0ff */
[----:B------:R-:W-:Y:S01]  /*4cb0*/  @P2 LOP3.LUT R2, R2, 0x400000, RZ, 0xfc, !PT ;  /* 0x0040000002022812 */ /* 0x000fe200078efcff */
[----:B---3--:R-:W-:-:S05]  /*4cc0*/  FFMA R22, R23, UR16, R22 ;  /* 0x0000001017167c23 */ /* 0x008fca0008000016 */
[----:B------:R-:W-:-:S05]  /*4cd0*/  F2FP.BF16.F32.PACK_AB R22, RZ, R22 ;  /* 0x00000016ff16723e */ /* 0x000fca00000010ff */
[----:B------:R2:W-:Y:S02]  /*4ce0*/  @P1 STG.E.U16 desc[UR12][R4.64+0x20], R22 ;  /* 0x0000201604001986 */ /* 0x0005e4000c10150c */
[----:B--2---:R-:W-:-:S04]  /*4cf0*/  IMAD.X R22, RZ, RZ, R15, P0 ;  /* 0x000000ffff167224 */ /* 0x004fc800000e060f */
[----:B------:R-:W-:-:S04]  /*4d00*/  IMAD R22, R22, UR28, RZ ;  /* 0x0000001c16167c24 */ /* 0x000fc8000f8e02ff */
[C---:B------:R-:W-:Y:S02]  /*4d10*/  IMAD R227, R219.reuse, UR29, R22 ;  /* 0x0000001ddbe37c24 */ /* 0x040fe4000f8e0216 */
[----:B------:R-:W-:-:S04]  /*4d20*/  IMAD.WIDE.U32 R22, R219, R216, UR4 ;  /* 0x00000004db167e25 */ /* 0x000fc8000f8e00d8 */
[----:B------:R-:W-:Y:S02]  /*4d30*/  IMAD.IADD R23, R227, 0x1, R23 ;  /* 0x00000001e3177824 */ /* 0x000fe400078e0217 */
[----:B------:R-:W-:-:S04]  /*4d40*/  IMAD.WIDE.U32 R22, R20, UR15, R22 ;  /* 0x0000000f14167c25 */ /* 0x000fc8000f8e0016 */
[----:B------:R-:W-:Y:S01]  /*4d50*/  VIADD R23, R23, UR10 ;  /* 0x0000000a17177c36 */ /* 0x000fe20008000000 */
[----:B------:R-:W-:-:S04]  /*4d60*/  IADD3 R241, P0, P1, R22, UR11, R12 ;  /* 0x0000000b16f17c10 */ /* 0x000fc8000f91e00c */
[----:B------:R-:W-:Y:S02]  /*4d70*/  IADD3.X R247, R23, UR20, R13, P0, P1 ;  /* 0x0000001417f77c10 */ /* 0x000fe400087e240d */
[----:B------:R-:W-:-:S13]  /*4d80*/  ISETP.GT.AND P0, PT, R0, RZ, P2 ;  /* 0x000000ff0000720c */ /* 0x000fda0001704270 */
[----:B------:R-:W-:Y:S05]  /*4d90*/  @!P0 BRA `(.L_x_38) ;  /* 0x0000000000048947 */ /* 0x000fea0003800000 */
[----:B------:R2:W5:Y:S02]  /*4da0*/  LDG.E.LTC128B.U16 R21, desc[UR12][R10.64+0x22] ;  /* 0x0000220c0a157981 */ /* 0x000564000c1e1520 */
.L_x_38:
[----:B------:R-:W-:Y:S05]  /*4db0*/  BSYNC B0 ;  /* 0x0000000000007941 */ /* 0x000fea0003800000 */
.L_x_37:
[----:B------:R-:W3:Y:S01]  /*4dc0*/  LDL.LU R23, [R1+0x24] ;  /* 0x0000240001177983 */ /* 0x000ee20000300800 */
[----:B-----5:R-:W-:Y:S01]  /*4dd0*/  IMAD.U32 R22, R21, 0x10000, RZ ;  /* 0x0001000015167824 */ /* 0x020fe200078e00ff */
[----:B------:R-:W-:Y:S03]  /*4de0*/  BSSY B0, `(.L_x_39) ;  /* 0x0000008000007945 */ /* 0x000fe60003800000 */
[----:B------:R-:W-:-:S04]  /*4df0*/  FMUL R22, R22, UR17 ;  /* 0x0000001116167c20 */ /* 0x000fc80008400000 */
[----:B---3--:R-:W-:-:S05]  /*4e00*/  FFMA R22, R23, UR16, R22 ;  /* 0x0000001017167c23 */ /* 0x008fca0008000016 */
[----:B------:R-:W-:-:S05]  /*4e10*/  F2FP.BF16.F32.PACK_AB R22, RZ, R22 ;  /* 0x00000016ff16723e */ /* 0x000fca00000010ff */
[----:B------:R3:W-:Y:S01]  /*4e20*/  @P0 STG.E.U16 desc[UR12][R4.64+0x22], R22 ;  /* 0x0000221604000986 */ /* 0x0007e2000c10150c */
[----:B------:R-:W-:-:S13]  /*4e30*/  ISETP.GT.AND P0, PT, R0, 0x8, P3 ;  /* 0x000000080000780c */ /* 0x000fda0001f04270 */
[----:B---3--:R-:W-:Y:S05]  /*4e40*/  @!P0 BRA `(.L_x_40) ;  /* 0x0000000000048947 */ /* 0x008fea0003800000 */
[----:B------:R3:W5:Y:S02]  /*4e50*/  LDG.E.LTC128B.U16 R21, desc[UR12][R8.64+0x20] ;  /* 0x0000200c08157981 */ /* 0x000764000c1e1520 */
.L_x_40:
[----:B------:R-:W-:Y:S05]  /*4e60*/  BSYNC B0 ;  /* 0x0000000000007941 */ /* 0x000fea0003800000 */
.L_x_39:
[----:B------:R-:W2:Y:S01]  /*4e70*/  LDL.LU R23, [R1+0x28] ;  /* 0x0000280001177983 */ /* 0x000ea20000300800 */
[----:B-----5:R-:W-:Y:S01]  /*4e80*/  IMAD.U32 R22, R21, 0x10000, RZ ;  /* 0x0001000015167824 */ /* 0x020fe200078e00ff */
[----:B------:R-:W-:Y:S03]  /*4e90*/  BSSY B0, `(.L_x_41) ;  /* 0x0000008000007945 */ /* 0x000fe60003800000 */
[----:B------:R-:W-:-:S04]  /*4ea0*/  FMUL R22, R22, UR17 ;  /* 0x0000001116167c20 */ /* 0x000fc80008400000 */
[----:B--2---:R-:W-:-:S05]  /*4eb0*/  FFMA R22, R23, UR16, R22 ;  /* 0x0000001017167c23 */ /* 0x004fca0008000016 */
[----:B------:R-:W-:-:S05]  /*4ec0*/  F2FP.BF16.F32.PACK_AB R22, RZ, R22 ;  /* 0x00000016ff16723e */ /* 0x000fca00000010ff */
[----:B------:R2:W-:Y:S01]  /*4ed0*/  @P0 STG.E.U16 desc[UR12][R6.64+0x20], R22 ;  /* 0x0000201606000986 */ /* 0x0005e2000c10150c */
[----:B------:R-:W-:-:S13]  /*4ee0*/  ISETP.GT.AND P0, PT, R0, 0x8, P2 ;  /* 0x000000080000780c */ /* 0x000fda0001704270 */
[----:B--2---:R-:W-:Y:S05]  /*4ef0*/  @!P0 BRA `(.L_x_42) ;  /* 0x0000000000048947 */ /* 0x004fea0003800000 */
[----:B------:R2:W5:Y:S02]  /*4f00*/  LDG.E.LTC128B.U16 R21, desc[UR12][R8.64+0x22] ;  /* 0x0000220c08157981 */ /* 0x000564000c1e1520 */
.L_x_42:
[----:B------:R-:W-:Y:S05]  /*4f10*/  BSYNC B0 ;  /* 0x0000000000007941 */ /* 0x000fea0003800000 */
.L_x_41:
        /* <DEDUP_REMOVED lines=13> */
.L_x_44:
[----:B------:R-:W-:Y:S05]  /*4ff0*/  BSYNC B0 ;  /* 0x0000000000007941 */ /* 0x000fea0003800000 */
.L_x_43:
[----:B------:R-:W2:Y:S01]  /*5000*/  LDL.LU R23, [R1+0x30] ;  /* 0x0000300001177983 */ /* 0x000ea20000300800 */
[----:B-----5:R-:W-:Y:S01]  /*5010*/  IMAD.U32 R22, R21, 0x10000, RZ ;  /* 0x0001000015167824 */ /* 0x020fe200078e00ff */
[----:B------:R-:W-:Y:S01]  /*5020*/  ISETP.GT.AND P2, PT, R3, 0x19, PT ;  /* 0x000000190300780c */ /* 0x000fe20003f44270 */
[----:B------:R-:W-:Y:S01]  /*5030*/  BSSY B0, `(.L_x_45) ;  /* 0x0000014000007945 */ /* 0x000fe20003800000 */
[----:B------:R-:W-:Y:S01]  /*5040*/  LOP3.LUT R2, R2, 0xfdffffff, RZ, 0xc0, !PT ;  /* 0xfdffffff02027812 */ /* 0x000fe200078ec0ff */
[----:B------:R-:W-:-:S10]  /*5050*/  FMUL R22, R22, UR17 ;  /* 0x0000001116167c20 */ /* 0x000fd40008400000 */
[----:B------:R-:W-:Y:S01]  /*5060*/  @P2 LOP3.LUT R2, R2, 0x2000000, RZ, 0xfc, !PT ;  /* 0x0200000002022812 */ /* 0x000fe200078efcff */
[----:B--2---:R-:W-:-:S05]  /*5070*/  FFMA R22, R23, UR16, R22 ;  /* 0x0000001017167c23 */ /* 0x004fca0008000016 */
[----:B------:R-:W-:-:S05]  /*5080*/  F2FP.BF16.F32.PACK_AB R22, RZ, R22 ;  /* 0x00000016ff16723e */ /* 0x000fca00000010ff */
[----:B------:R2:W-:Y:S01]  /*5090*/  @P0 STG.E.U16 desc[UR12][R4.64+0x30], R22 ;  /* 0x0000301604000986 */ /* 0x0005e2000c10150c */
[----:B------:R-:W-:-:S05]  /*50a0*/  IADD3 R221, P0, R14, 0x80, RZ ;  /* 0x000000800edd7810 */ /* 0x000fca0007f1e0ff */
        /* <DEDUP_REMOVED lines=12> */
.L_x_46:
[----:B------:R-:W-:Y:S05]  /*5170*/  BSYNC B0 ;  /* 0x0000000000007941 */ /* 0x000fea0003800000 */
.L_x_45:
        /* <DEDUP_REMOVED lines=10> */
.L_x_48:
[----:B------:R-:W-:Y:S05]  /*5220*/  BSYNC B0 ;  /* 0x0000000000007941 */ /* 0x000fea0003800000 */
.L_x_47:
[----:B------:R-:W2:Y:S01]  /*5230*/  LDL.LU R23, [R1+0x38] ;  /* 0x0000380001177983 */ /* 0x000ea20000300800 */
[----:B-----5:R-:W-:Y:S01]  /*5240*/  IMAD.U32 R22, R21, 0x10000, RZ ;  /* 0x0001000015167824 */ /* 0x020fe200078e00ff */
[----:B------:R-:W-:Y:S03]  /*5250*/  BSSY B0, `(.L_x_49) ;  /* 0x0000013000007945 */ /* 0x000fe60003800000 */
[----:B------:R-:W-:-:S04]  /*5260*/  FMUL R22, R22, UR17 ;  /* 0x0000001116167c20 */ /* 0x000fc80008400000 */
[----:B--2---:R-:W-:-:S05]  /*5270*/  FFMA R22, R23, UR16, R22 ;  /* 0x0000001017167c23 */ /* 0x004fca0008000016 */
[----:B------:R-:W-:-:S05]  /*5280*/  F2FP.BF16.F32.PACK_AB R22, RZ, R22 ;  /* 0x00000016ff16723e */ /* 0x000fca00000010ff */
[----:B------:R2:W-:Y:S01]  /*5290*/  @P0 STG.E.U16 desc[UR12][R6.64+0x30], R22 ;  /* 0x0000301606000986 */ /* 0x0005e2000c10150c */
[----:B------:R-:W-:-:S05]  /*52a0*/  IADD3 R220, P0, R14, 0xc0, RZ ;  /* 0x000000c00edc7810 */ /* 0x000fca0007f1e0ff */
[----:B------:R-:W-:-:S04]  /*52b0*/  IMAD.X R14, RZ, RZ, R15, P0 ;  /* 0x000000ffff0e7224 */ /* 0x000fc800000e060f */
[----:B------:R-:W-:-:S04]  /*52c0*/  IMAD R14, R14, UR28, RZ ;  /* 0x0000001c0e0e7c24 */ /* 0x000fc8000f8e02ff */
[C---:B------:R-:W-:Y:S02]  /*52d0*/  IMAD R222, R220.reuse, UR29, R14 ;  /* 0x0000001ddcde7c24 */ /* 0x040fe4000f8e020e */
[----:B------:R-:W-:-:S04]  /*52e0*/  IMAD.WIDE.U32 R14, R220, R216, UR4 ;  /* 0x00000004dc0e7e25 */ /* 0x000fc8000f8e00d8 */
[----:B------:R-:W-:Y:S02]  /*52f0*/  IMAD.IADD R15, R222, 0x1, R15 ;  /* 0x00000001de0f7824 */ /* 0x000fe400078e020f */
[----:B------:R-:W-:-:S04]  /*5300*/  IMAD.WIDE.U32 R14, R20, UR15, R14 ;  /* 0x0000000f140e7c25 */ /* 0x000fc8000f8e000e */
[----:B------:R-:W-:Y:S01]  /*5310*/  VIADD R15, R15, UR10 ;  /* 0x0000000a0f0f7c36 */ /* 0x000fe20008000000 */
[----:B------:R-:W-:Y:S02]  /*5320*/  IADD3 R239, P0, P1, R14, UR11, R12 ;  /* 0x0000000b0eef7c10 */ /* 0x000fe4000f91e00c */
[----:B------:R-:W-:Y:S02]  /*5330*/  PRMT R14, R21, 0x7610, R14 ;  /* 0x00007610150e7816 */ /* 0x000fe4000000000e */
[----:B------:R-:W-:Y:S02]  /*5340*/  IADD3.X R245, R15, UR20, R13, P0, P1 ;  /* 0x000000140ff57c10 */ /* 0x000fe400087e240d */
[----:B------:R-:W-:-:S13]  /*5350*/  ISETP.GT.AND P0, PT, R0, 0x8, P2 ;  /* 0x000000080000780c */ /* 0x000fda0001704270 */
[----:B--2---:R-:W-:Y:S05]  /*5360*/  @!P0 BRA `(.L_x_50) ;  /* 0x0000000000048947 */ /* 0x004fea0003800000 */
[----:B------:R2:W5:Y:S02]  /*5370*/  LDG.E.LTC128B.U16 R14, desc[UR12][R8.64+0x32] ;  /* 0x0000320c080e7981 */ /* 0x000564000c1e1520 */
.L_x_50:
[----:B------:R-:W-:Y:S05]  /*5380*/  BSYNC B0 ;  /* 0x0000000000007941 */ /* 0x000fea0003800000 */
.L_x_49:
        /* <DEDUP_REMOVED lines=13> */
.L_x_52:
[----:B------:R-:W-:Y:S05]  /*5460*/  BSYNC B0 ;  /* 0x0000000000007941 */ /* 0x000fea0003800000 */
.L_x_51:
        /* <DEDUP_REMOVED lines=10> */
[----:B------:R-:W-:-:S13]  /*5510*/  ISETP.GT.AND P0, PT, R0, RZ, P1 ;  /* 0x000000ff0000720c */ /* 0x000fda0000f04270 */
[----:B--2---:R-:W-:Y:S05]  /*5520*/  @!P0 BRA `(.L_x_54) ;  /* 0x0000000000048947 */ /* 0x004fea0003800000 */
[----:B------:R2:W5:Y:S02]  /*5530*/  LDG.E.LTC128B.U16 R14, desc[UR12][R10.64+0x42] ;  /* 0x0000420c0a0e7981 */ /* 0x000564000c1e1520 */
.L_x_54:
[----:B------:R-:W-:Y:S05]  /*5540*/  BSYNC B0 ;  /* 0x0000000000007941 */ /* 0x000fea0003800000 */
.L_x_53:
        /* <DEDUP_REMOVED lines=10> */
.L_x_56:
[----:B------:R-:W-:Y:S05]  /*55f0*/  BSYNC B0 ;  /* 0x0000000000007941 */ /* 0x000fea0003800000 */
.L_x_55:
[----:B------:R-:W2:Y:S01]  /*5600*/  LDL.LU R22, [R1+0x48] ;  /* 0x0000480001167983 */ /* 0x000ea20000300800 */
[C---:B-----5:R-:W-:Y:S01]  /*5610*/  IMAD.U32 R15, R14.reuse, 0x10000, RZ ;  /* 0x000100000e0f7824 */ /* 0x060fe200078e00ff */
[----:B------:R-:W-:Y:S01]  /*5620*/  BSSY B0, `(.L_x_57) ;  /* 0x0000009000007945 */ /* 0x000fe20003800000 */
[----:B------:R-:W-:Y:S02]  /*5630*/  PRMT R21, R14, 0x7610, R21 ;  /* 0x000076100e157816 */ /* 0x000fe40000000015 */
[----:B------:R-:W-:-:S04]  /*5640*/  FMUL R15, R15, UR17 ;  /* 0x000000110f0f7c20 */ /* 0x000fc80008400000 */
[----:B--2---:R-:W-:-:S05]  /*5650*/  FFMA R15, R22, UR16, R15 ;  /* 0x00000010160f7c23 */ /* 0x004fca000800000f */
[----:B------:R-:W-:-:S05]  /*5660*/  F2FP.BF16.F32.PACK_AB R15, RZ, R15 ;  /* 0x0000000fff0f723e */ /* 0x000fca00000010ff */
[----:B------:R2:W-:Y:S01]  /*5670*/  @P0 STG.E.U16 desc[UR12][R6.64+0x40], R15 ;  /* 0x0000400f06000986 */ /* 0x0005e2000c10150c */
[----:B------:R-:W-:-:S13]  /*5680*/  ISETP.GT.AND P0, PT, R0, 0x8, P1 ;  /* 0x000000080000780c */ /* 0x000fda0000f04270 */
[----:B--2---:R-:W-:Y:S05]  /*5690*/  @!P0 BRA `(.L_x_58) ;  /* 0x0000000000048947 */ /* 0x004fea0003800000 */
[----:B------:R2:W5:Y:S02]  /*56a0*/  LDG.E.LTC128B.U16 R21, desc[UR12][R8.64+0x42] ;  /* 0x0000420c08157981 */ /* 0x000564000c1e1520 */
.L_x_58:
[----:B------:R-:W-:Y:S05]  /*56b0*/  BSYNC B0 ;  /* 0x0000000000007941 */ /* 0x000fea0003800000 */
.L_x_57:
[----:B------:R-:W3:Y:S01]  /*56c0*/  LDL.LU R15, [R1+0x4c] ;  /* 0x00004c00010f7983 */ /* 0x000ee20000300800 */
[----:B-----5:R-:W-:Y:S01]  /*56d0*/  IMAD.U32 R14, R21, 0x10000, RZ ;  /* 0x00010000150e7824 */ /* 0x020fe200078e00ff */
[----:B------:R-:W-:Y:S01]  /*56e0*/  ISETP.GT.AND P2, PT, R3, 0x28, PT ;  /* 0x000000280300780c */ /* 0x000fe20003f44270 */
[----:B------:R-:W-:Y:S01]  /*56f0*/  IMAD.WIDE.U32 R224, R219, R216, UR26 ;  /* 0x0000001adbe07e25 */ /* 0x000fe2000f8e00d8 */
[----:B------:R-:W-:-:S03]  /*5700*/  LOP3.LUT R2, R2, 0xffdfffff, RZ, 0xc0, !PT ;  /* 0xffdfffff02027812 */ /* 0x000fc600078ec0ff */
[----:B------:R-:W-:Y:S01]  /*5710*/  FMUL R14, R14, UR17 ;  /* 0x000000110e0e7c20 */ /* 0x000fe20008400000 */
[----:B------:R-:W-:Y:S01]  /*5720*/  BSSY B0, `(.L_x_59) ;  /* 0x0000010000007945 */ /* 0x000fe20003800000 */
[----:B------:R-:W-:-:S06]  /*5730*/  IMAD.IADD R237, R227, 0x1, R225 ;  /* 0x00000001e3ed7824 */ /* 0x000fcc00078e02e1 */
[----:B------:R-:W-:Y:S01]  /*5740*/  @P2 LOP3.LUT R2, R2, 0x200000, RZ, 0xfc, !PT ;  /* 0x0020000002022812 */ /* 0x000fe200078efcff */
[----:B---3--:R-:W-:-:S05]  /*5750*/  FFMA R14, R15, UR16, R14 ;  /* 0x000000100f0e7c23 */ /* 0x008fca000800000e */
[----:B------:R-:W-:-:S05]  /*5760*/  F2FP.BF16.F32.PACK_AB R14, RZ, R14 ;  /* 0x0000000eff0e723e */ /* 0x000fca00000010ff */
[----:B------:R3:W-:Y:S02]  /*5770*/  @P0 STG.E.U16 desc[UR12][R6.64+0x42], R14 ;  /* 0x0000420e06000986 */ /* 0x0007e4000c10150c */
[----:B---3--:R-:W-:-:S04]  /*5780*/  IADD3 R14, P0, R224, UR6, RZ ;  /* 0x00000006e00e7c10 */ /* 0x008fc8000ff1e0ff */
[----:B------:R-:W-:-:S03]  /*5790*/  IADD3.X R15, R237, UR5, RZ, P0, !PT ;  /* 0x00000005ed0f7c10 */ /* 0x000fc600087fe4ff */
[----:B------:R-:W-:-:S04]  /*57a0*/  IMAD.WIDE.U32 R14, R20, UR15, R14 ;  /* 0x0000000f140e7c25 */ /* 0x000fc8000f8e000e */
[----:B------:R-:W-:Y:S01]  /*57b0*/  VIADD R15, R15, UR10 ;  /* 0x0000000a0f0f7c36 */ /* 0x000fe20008000000 */
[----:B------:R-:W-:Y:S02]  /*57c0*/  IADD3 R238, P0, P1, R14, UR11, R12 ;  /* 0x0000000b0eee7c10 */ /* 0x000fe4000f91e00c */
[----:B------:R-:W-:Y:S02]  /*57d0*/  PRMT R14, R21, 0x7610, R14 ;  /* 0x00007610150e7816 */ /* 0x000fe4000000000e */
[----:B------:R-:W-:Y:S02]  /*57e0*/  IADD3.X R244, R15, UR20, R13, P0, P1 ;  /* 0x000000140ff47c10 */ /* 0x000fe400087e240d */
[----:B------:R-:W-:-:S13]  /*57f0*/  ISETP.GT.AND P0, PT, R0, RZ, P2 ;  /* 0x000000ff0000720c */ /* 0x000fda0001704270 */
[----:B------:R-:W-:Y:S05]  /*5800*/  @!P0 BRA `(.L_x_60) ;  /* 0x0000000000048947 */ /* 0x000fea0003800000 */
[----:B------:R3:W5:Y:S02]  /*5810*/  LDG.E.LTC128B.U16 R14, desc[UR12][R10.64+0x50] ;  /* 0x0000500c0a0e7981 */ /* 0x000764000c1e1520 */
.L_x_60:
[----:B------:R-:W-:Y:S05]  /*5820*/  BSYNC B0 ;  /* 0x0000000000007941 */ /* 0x000fea0003800000 */
.L_x_59:
        /* <DEDUP_REMOVED lines=13> */
.L_x_62:
[----:B------:R-:W-:Y:S05]  /*5900*/  BSYNC B0 ;  /* 0x0000000000007941 */ /* 0x000fea0003800000 */
.L_x_61:
        /* <DEDUP_REMOVED lines=10> */
.L_x_64:
[----:B------:R-:W-:Y:S05]  /*59b0*/  BSYNC B0 ;  /* 0x0000000000007941 */ /* 0x000fea0003800000 */
.L_x_63:
        /* <DEDUP_REMOVED lines=10> */
.L_x_66:
[----:B------:R-:W-:Y:S05]  /*5a60*/  BSYNC B0 ;  /* 0x0000000000007941 */ /* 0x000fea0003800000 */
.L_x_65:
[----:B------:R-:W3:Y:S01]  /*5a70*/  LDL.LU R22, [R1+0x5c] ;  /* 0x00005c0001167983 */ /* 0x000ee20000300800 */
[----:B-----5:R-:W-:Y:S01]  /*5a80*/  IMAD.U32 R15, R14, 0x10000, RZ ;  /* 0x000100000e0f7824 */ /* 0x020fe200078e00ff */
[----:B------:R-:W-:Y:S01]  /*5a90*/  ISETP.GT.AND P3, PT, R3, 0x30, PT ;  /* 0x000000300300780c */ /* 0x000fe20003f64270 */
[----:B------:R-:W-:Y:S01]  /*5aa0*/  BSSY B0, `(.L_x_67) ;  /* 0x000000b000007945 */ /* 0x000fe20003800000 */
[----:B------:R-:W-:Y:S01]  /*5ab0*/  LOP3.LUT R2, R2, 0xfff7ffff, RZ, 0xc0, !PT ;  /* 0xfff7ffff02027812 */ /* 0x000fe200078ec0ff */
[----:B------:R-:W-:Y:S01]  /*5ac0*/  FMUL R15, R15, UR17 ;  /* 0x000000110f0f7c20 */ /* 0x000fe20008400000 */
[----:B------:R-:W-:-:S09]  /*5ad0*/  PRMT R21, R14, 0x7610, R21 ;  /* 0x000076100e157816 */ /* 0x000fd20000000015 */
[----:B------:R-:W-:Y:S01]  /*5ae0*/  @P3 LOP3.LUT R2, R2, 0x80000, RZ, 0xfc, !PT ;  /* 0x0008000002023812 */ /* 0x000fe200078efcff */
[----:B---3--:R-:W-:-:S05]  /*5af0*/  FFMA R15, R22, UR16, R15 ;  /* 0x00000010160f7c23 */ /* 0x008fca000800000f */
[----:B------:R-:W-:-:S05]  /*5b00*/  F2FP.BF16.F32.PACK_AB R15, RZ, R15 ;  /* 0x0000000fff0f723e */ /* 0x000fca00000010ff */
[----:B------:R3:W-:Y:S01]  /*5b10*/  @P0 STG.E.U16 desc[UR12][R6.64+0x52], R15 ;  /* 0x0000520f06000986 */ /* 0x0007e2000c10150c */
[----:B------:R-:W-:-:S13]  /*5b20*/  ISETP.GT.AND P0, PT, R0, RZ, P3 ;  /* 0x000000ff0000720c */ /* 0x000fda0001f04270 */
[----:B---3--:R-:W-:Y:S05]  /*5b30*/  @!P0 BRA `(.L_x_68) ;  /* 0x0000000000048947 */ /* 0x008fea0003800000 */
[----:B------:R3:W5:Y:S02]  /*5b40*/  LDG.E.LTC128B.U16 R21, desc[UR12][R10.64+0x60] ;  /* 0x0000600c0a157981 */ /* 0x000764000c1e1520 */
.L_x_68:
[----:B------:R-:W-:Y:S05]  /*5b50*/  BSYNC B0 ;  /* 0x0000000000007941 */ /* 0x000fea0003800000 */
.L_x_67:
[----:B------:R-:W2:Y:S01]  /*5b60*/  LDL.LU R15, [R1+0x60] ;  /* 0x00006000010f7983 */ /* 0x000ea20000300800 */
[----:B-----5:R-:W-:Y:S01]  /*5b70*/  IMAD.U32 R14, R21, 0x10000, RZ ;  /* 0x00010000150e7824 */ /* 0x020fe200078e00ff */
[----:B------:R-:W-:Y:S01]  /*5b80*/  ISETP.GT.AND P2, PT, R3, 0x31, PT ;  /* 0x000000310300780c */ /* 0x000fe20003f44270 */
[----:B------:R-:W-:Y:S01]  /*5b90*/  IMAD.WIDE.U32 R22, R221, R216, UR26 ;  /* 0x0000001add167e25 */ /* 0x000fe2000f8e00d8 */
[----:B------:R-:W-:-:S03]  /*5ba0*/  LOP3.LUT R2, R2, 0xfffbffff, RZ, 0xc0, !PT ;  /* 0xfffbffff02027812 */ /* 0x000fc600078ec0ff */
[----:B------:R-:W-:Y:S01]  /*5bb0*/  FMUL R14, R14, UR17 ;  /* 0x000000110e0e7c20 */ /* 0x000fe20008400000 */
[----:B------:R-:W-:Y:S01]  /*5bc0*/  BSSY B0, `(.L_x_69) ;  /* 0x0000010000007945 */ /* 0x000fe20003800000 */
[----:B------:R-:W-:Y:S01]  /*5bd0*/  IMAD.IADD R235, R223, 0x1, R23 ;  /* 0x00000001dfeb7824 */ /* 0x000fe200078e0217 */
[----:B------:R-:W-:-:S05]  /*5be0*/  PRMT R218, R21, 0x7610, R218 ;  /* 0x0000761015da7816 */ /* 0x000fca00000000da */
[----:B------:R-:W-:Y:S01]  /*5bf0*/  @P2 LOP3.LUT R2, R2, 0x40000, RZ, 0xfc, !PT ;  /* 0x0004000002022812 */ /* 0x000fe200078efcff */
[----:B--2---:R-:W-:-:S05]  /*5c00*/  FFMA R14, R15, UR16, R14 ;  /* 0x000000100f0e7c23 */ /* 0x004fca000800000e */
[----:B------:R-:W-:-:S05]  /*5c10*/  F2FP.BF16.F32.PACK_AB R14, RZ, R14 ;  /* 0x0000000eff0e723e */ /* 0x000fca00000010ff */
[----:B------:R2:W-:Y:S02]  /*5c20*/  @P0 STG.E.U16 desc[UR12][R4.64+0x60], R14 ;  /* 0x0000600e04000986 */ /* 0x0005e4000c10150c */
[----:B--2---:R-:W-:-:S04]  /*5c30*/  IADD3 R14, P0, R22, UR6, RZ ;  /* 0x00000006160e7c10 */ /* 0x004fc8000ff1e0ff */
[----:B------:R-:W-:-:S03]  /*5c40*/  IADD3.X R15, R235, UR5, RZ, P0, !PT ;  /* 0x00000005eb0f7c10 */ /* 0x000fc600087fe4ff */
[----:B------:R-:W-:-:S04]  /*5c50*/  IMAD.WIDE.U32 R14, R20, UR15, R14 ;  /* 0x0000000f140e7c25 */ /* 0x000fc8000f8e000e */
[----:B------:R-:W-:Y:S01]  /*5c60*/  VIADD R15, R15, UR10 ;  /* 0x0000000a0f0f7c36 */ /* 0x000fe20008000000 */
[----:B------:R-:W-:-:S04]  /*5c70*/  IADD3 R236, P0, P1, R14, UR11, R12 ;  /* 0x0000000b0eec7c10 */ /* 0x000fc8000f91e00c */
[----:B------:R-:W-:Y:S02]  /*5c80*/  IADD3.X R243, R15, UR20, R13, P0, P1 ;  /* 0x000000140ff37c10 */ /* 0x000fe400087e240d */
[----:B------:R-:W-:-:S13]  /*5c90*/  ISETP.GT.AND P0, PT, R0, RZ, P2 ;  /* 0x000000ff0000720c */ /* 0x000fda0001704270 */
[----:B------:R-:W-:Y:S05]  /*5ca0*/  @!P0 BRA `(.L_x_70) ;  /* 0x0000000000048947 */ /* 0x000fea0003800000 */
[----:B------:R2:W5:Y:S02]  /*5cb0*/  LDG.E.LTC128B.U16 R218, desc[UR12][R10.64+0x62] ;  /* 0x0000620c0ada7981 */ /* 0x000564000c1e1520 */
.L_x_70:
[----:B------:R-:W-:Y:S05]  /*5cc0*/  BSYNC B0 ;  /* 0x0000000000007941 */ /* 0x000fea0003800000 */
.L_x_69:
[----:B------:R-:W3:Y:S01]  /*5cd0*/  LDL.LU R15, [R1+0x64] ;  /* 0x00006400010f7983 */ /* 0x000ee20000300800 */
[----:B-----5:R-:W-:Y:S01]  /*5ce0*/  IMAD.U32 R14, R218, 0x10000, RZ ;  /* 0x00010000da0e7824 */ /* 0x020fe200078e00ff */
[----:B------:R-:W-:Y:S03]  /*5cf0*/  BSSY B0, `(.L_x_71) ;  /* 0x0000011000007945 */ /* 0x000fe60003800000 */
[----:B------:R-:W-:-:S04]  /*5d00*/  FMUL R14, R14, UR17 ;  /* 0x000000110e0e7c20 */ /* 0x000fc80008400000 */
[----:B---3--:R-:W-:-:S05]  /*5d10*/  FFMA R14, R15, UR16, R14 ;  /* 0x000000100f0e7c23 */ /* 0x008fca000800000e */
[----:B------:R-:W-:-:S05]  /*5d20*/  F2FP.BF16.F32.PACK_AB R14, RZ, R14 ;  /* 0x0000000eff0e723e */ /* 0x000fca00000010ff */
[----:B------:R3:W-:Y:S02]  /*5d30*/  @P0 STG.E.U16 desc[UR12][R4.64+0x62], R14 ;  /* 0x0000620e04000986 */ /* 0x0007e4000c10150c */
[----:B---3--:R-:W-:-:S04]  /*5d40*/  IMAD.WIDE.U32 R14, R220, R216, UR26 ;  /* 0x0000001adc0e7e25 */ /* 0x008fc8000f8e00d8 */
[----:B------:R-:W-:Y:S01]  /*5d50*/  IMAD.IADD R226, R222, 0x1, R15 ;  /* 0x00000001dee27824 */ /* 0x000fe200078e020f */
[----:B------:R-:W-:-:S04]  /*5d60*/  IADD3 R216, P0, R14, UR6, RZ ;  /* 0x000000060ed87c10 */ /* 0x000fc8000ff1e0ff */
[----:B------:R-:W-:-:S03]  /*5d70*/  IADD3.X R217, R226, UR5, RZ, P0, !PT ;  /* 0x00000005e2d97c10 */ /* 0x000fc600087fe4ff */
[----:B------:R-:W-:-:S04]  /*5d80*/  IMAD.WIDE.U32 R20, R20, UR15, R216 ;  /* 0x0000000f14147c25 */ /* 0x000fc8000f8e00d8 */
[----:B------:R-:W-:Y:S01]  /*5d90*/  VIADD R21, R21, UR10 ;  /* 0x0000000a15157c36 */ /* 0x000fe20008000000 */
[----:B------:R-:W-:Y:S02]  /*5da0*/  IADD3 R234, P0, P1, R20, UR11, R12 ;  /* 0x0000000b14ea7c10 */ /* 0x000fe4000f91e00c */
[----:B------:R-:W-:Y:S02]  /*5db0*/  PRMT R20, R218, 0x7610, R20 ;  /* 0x00007610da147816 */ /* 0x000fe40000000014 */
[----:B------:R-:W-:Y:S02]  /*5dc0*/  IADD3.X R242, R21, UR20, R13, P0, P1 ;  /* 0x0000001415f27c10 */ /* 0x000fe400087e240d */
[----:B------:R-:W-:-:S13]  /*5dd0*/  ISETP.GT.AND P0, PT, R0, 0x8, P3 ;  /* 0x000000080000780c */ /* 0x000fda0001f04270 */
[----:B------:R-:W-:Y:S05]  /*5de0*/  @!P0 BRA `(.L_x_72) ;  /* 0x0000000000048947 */ /* 0x000fea0003800000 */
[----:B------:R3:W5:Y:S02]  /*5df0*/  LDG.E.LTC128B.U16 R20, desc[UR12][R8.64+0x60] ;  /* 0x0000600c08147981 */ /* 0x000764000c1e1520 */
.L_x_72:
[----:B------:R-:W-:Y:S05]  /*5e00*/  BSYNC B0 ;  /* 0x0000000000007941 */ /* 0x000fea0003800000 */
.L_x_71:
        /* <DEDUP_REMOVED lines=10> */
.L_x_74:
[----:B------:R-:W-:Y:S05]  /*5eb0*/  BSYNC B0 ;  /* 0x0000000000007941 */ /* 0x000fea0003800000 */
.L_x_73:
[----:B------:R-:W3:Y:S01]  /*5ec0*/  LDL.LU R13, [R1+0x6c] ;  /* 0x00006c00010d7983 */ /* 0x000ee20000300800 */
[----:B-----5:R-:W-:Y:S01]  /*5ed0*/  IMAD.U32 R12, R20, 0x10000, RZ ;  /* 0x00010000140c7824 */ /* 0x020fe200078e00ff */
[----:B------:R-:W-:Y:S01]  /*5ee0*/  USHF.L.U32 UR23, UR14, 0x1, URZ ;  /* 0x000000010e177899 */ /* 0x000fe2000800063f */
[----:B------:R-:W-:Y:S01]  /*5ef0*/  ISETP.GT.AND P3, PT, R3, 0x38, PT ;  /* 0x000000380300780c */ /* 0x000fe20003f64270 */
[----:B------:R-:W-:Y:S01]  /*5f00*/  USHF.L.U64.HI UR24, UR14, 0x1, UR21 ;  /* 0x000000010e187899 */ /* 0x000fe20008010215 */
[----:B------:R-:W-:Y:S01]  /*5f10*/  FMUL R12, R12, UR17 ;  /* 0x000000110c0c7c20 */ /* 0x000fe20008400000 */
[----:B------:R-:W-:Y:S01]  /*5f20*/  LOP3.LUT R2, R2, 0xfffdffff, RZ, 0xc0, !PT ;  /* 0xfffdffff02027812 */ /* 0x000fe200078ec0ff */
[----:B------:R-:W-:Y:S09]  /*5f30*/  BSSY B0, `(.L_x_75) ;  /* 0x000000c000007945 */ /* 0x000ff20003800000 */
[----:B------:R-:W-:Y:S01]  /*5f40*/  @P3 LOP3.LUT R2, R2, 0x20000, RZ, 0xfc, !PT ;  /* 0x0002000002023812 */ /* 0x000fe200078efcff */
[----:B---3--:R-:W-:Y:S01]  /*5f50*/  FFMA R12, R13, UR16, R12 ;  /* 0x000000100d0c7c23 */ /* 0x008fe2000800000c */
[----:B------:R-:W-:-:S04]  /*5f60*/  IMAD.U32 R13, RZ, RZ, UR8 ;  /* 0x00000008ff0d7e24 */ /* 0x000fc8000f8e00ff */
[----:B------:R-:W-:-:S05]  /*5f70*/  F2FP.BF16.F32.PACK_AB R12, RZ, R12 ;  /* 0x0000000cff0c723e */ /* 0x000fca00000010ff */
[----:B------:R3:W-:Y:S02]  /*5f80*/  @P0 STG.E.U16 desc[UR12][R6.64+0x62], R12 ;  /* 0x0000620c06000986 */ /* 0x0007e4000c10150c */
[----:B---3--:R-:W-:-:S05]  /*5f90*/  IMAD.U32 R12, RZ, RZ, UR25 ;  /* 0x00000019ff0c7e24 */ /* 0x008fca000f8e00ff */
[----:B------:R-:W-:-:S04]  /*5fa0*/  IADD3 R12, P0, P1, R12, UR23, R4 ;  /* 0x000000170c0c7c10 */ /* 0x000fc8000f91e004 */
[----:B------:R-:W-:Y:S02]  /*5fb0*/  IADD3.X R13, R13, UR24, R5, P0, P1 ;  /* 0x000000180d0d7c10 */ /* 0x000fe400087e2405 */
[----:B------:R-:W-:-:S13]  /*5fc0*/  ISETP.GT.AND P0, PT, R0, RZ, P3 ;  /* 0x000000ff0000720c */ /* 0x000fda0001f04270 */
[----:B------:R-:W-:Y:S05]  /*5fd0*/  @!P0 BRA `(.L_x_76) ;  /* 0x0000000000048947 */ /* 0x000fea0003800000 */
[----:B------:R3:W5:Y:S02]  /*5fe0*/  LDG.E.LTC128B.U16 R20, desc[UR12][R10.64+0x70] ;  /* 0x0000700c0a147981 */ /* 0x000764000c1e1520 */
.L_x_76:
[----:B------:R-:W-:Y:S05]  /*5ff0*/  BSYNC B0 ;  /* 0x0000000000007941 */ /* 0x000fea0003800000 */
.L_x_75:
[----:B------:R-:W2:Y:S01]  /*6000*/  LDL.LU R216, [R1+0x70] ;  /* 0x0000700001d87983 */ /* 0x000ea20000300800 */
[----:B-----5:R-:W-:Y:S01]  /*6010*/  IMAD.U32 R21, R20, 0x10000, RZ ;  /* 0x0001000014157824 */ /* 0x020fe200078e00ff */
[----:B------:R-:W-:Y:S01]  /*6020*/  ISETP.GT.AND P2, PT, R3, 0x39, PT ;  /* 0x000000390300780c */ /* 0x000fe20003f44270 */
[----:B------:R-:W-:Y:S01]  /*6030*/  BSSY B0, `(.L_x_77) ;  /* 0x000000b000007945 */ /* 0x000fe20003800000 */
[----:B------:R-:W-:Y:S01]  /*6040*/  LOP3.LUT R2, R2, 0xfffeffff, RZ, 0xc0, !PT ;  /* 0xfffeffff02027812 */ /* 0x000fe200078ec0ff */
[----:B------:R-:W-:Y:S01]  /*6050*/  FMUL R21, R21, UR17 ;  /* 0x0000001115157c20 */ /* 0x000fe20008400000 */
[----:B------:R-:W-:-:S09]  /*6060*/  PRMT R217, R20, 0x7610, R217 ;  /* 0x0000761014d97816 */ /* 0x000fd200000000d9 */
[----:B------:R-:W-:Y:S01]  /*6070*/  @P2 LOP3.LUT R2, R2, 0x10000, RZ, 0xfc, !PT ;  /* 0x0001000002022812 */ /* 0x000fe200078efcff */
[----:B--2---:R-:W-:-:S05]  /*6080*/  FFMA R21, R216, UR16, R21 ;  /* 0x00000010d8157c23 */ /* 0x004fca0008000015 */
[----:B------:R-:W-:-:S05]  /*6090*/  F2FP.BF16.F32.PACK_AB R21, RZ, R21 ;  /* 0x00000015ff15723e */ /* 0x000fca00000010ff */
[----:B------:R2:W-:Y:S01]  /*60a0*/  @P0 STG.E.U16 desc[UR12][R4.64+0x70], R21 ;  /* 0x0000701504000986 */ /* 0x0005e2000c10150c */
[----:B------:R-:W-:-:S13]  /*60b0*/  ISETP.GT.AND P0, PT, R0, RZ, P2 ;  /* 0x000000ff0000720c */ /* 0x000fda0001704270 */
[----:B--2---:R-:W-:Y:S05]  /*60c0*/  @!P0 BRA `(.L_x_78) ;  /* 0x0000000000048947 */ /* 0x004fea0003800000 */
[----:B------:R2:W5:Y:S02]  /*60d0*/  LDG.E.LTC128B.U16 R217, desc[UR12][R10.64+0x72] ;  /* 0x0000720c0ad97981 */ /* 0x000564000c1e1520 */
.L_x_78:
[----:B------:R-:W-:Y:S05]  /*60e0*/  BSYNC B0 ;  /* 0x0000000000007941 */ /* 0x000fea0003800000 */
.L_x_77:
        /* <DEDUP_REMOVED lines=10> */
.L_x_80:
[----:B------:R-:W-:Y:S05]  /*6190*/  BSYNC B0 ;  /* 0x0000000000007941 */ /* 0x000fea0003800000 */
.L_x_79:
[----:B------:R-:W2:Y:S01]  /*61a0*/  LDL.LU R21, [R1+0x78] ;  /* 0x0000780001157983 */ /* 0x000ea20000300800 */
[----:B-----5:R-:W-:Y:S01]  /*61b0*/  IMAD.U32 R20, R217, 0x10000, RZ ;  /* 0x00010000d9147824 */ /* 0x020fe200078e00ff */
[----:B------:R-:W-:Y:S01]  /*61c0*/  USHF.L.U32 UR9, UR18, 0x8, URZ ;  /* 0x0000000812097899 */ /* 0x000fe2000800063f */
[----:B------:R-:W-:Y:S01]  /*61d0*/  BSSY B0, `(.L_x_81) ;  /* 0x000000d000007945 */ /* 0x000fe20003800000 */
[----:B------:R-:W-:Y:S01]  /*61e0*/  USHF.L.U64.HI UR22, UR18, 0x8, UR19 ;  /* 0x0000000812167899 */ /* 0x000fe20008010213 */
[----:B------:R-:W-:-:S03]  /*61f0*/  FMUL R20, R20, UR17 ;  /* 0x0000001114147c20 */ /* 0x000fc60008400000 */
[----:B------:R-:W-:Y:S02]  /*6200*/  IMAD.U32 R216, RZ, RZ, UR9 ;  /* 0x00000009ffd87e24 */ /* 0x000fe4000f8e00ff */
[----:B--2---:R-:W-:Y:S01]  /*6210*/  FFMA R20, R21, UR16, R20 ;  /* 0x0000001015147c23 */ /* 0x004fe20008000014 */
[----:B------:R-:W-:-:S04]  /*6220*/  IMAD.U32 R21, RZ, RZ, UR22 ;  /* 0x00000016ff157e24 */ /* 0x000fc8000f8e00ff */
[----:B------:R-:W-:-:S05]  /*6230*/  F2FP.BF16.F32.PACK_AB R20, RZ, R20 ;  /* 0x00000014ff14723e */ /* 0x000fca00000010ff */
[----:B------:R2:W-:Y:S02]  /*6240*/  @P0 STG.E.U16 desc[UR12][R6.64+0x70], R20 ;  /* 0x0000701406000986 */ /* 0x0005e4000c10150c */
[----:B--2---:R-:W-:-:S04]  /*6250*/  IADD3 R20, P0, P1, R4, UR25, R216 ;  /* 0x0000001904147c10 */ /* 0x004fc8000f91e0d8 */
[----:B------:R-:W-:Y:S02]  /*6260*/  IADD3.X R21, R5, UR8, R21, P0, P1 ;  /* 0x0000000805157c10 */ /* 0x000fe400087e2415 */
[----:B------:R-:W-:-:S13]  /*6270*/  ISETP.GT.AND P0, PT, R0, 0x8, P2 ;  /* 0x000000080000780c */ /* 0x000fda0001704270 */
[----:B------:R-:W-:Y:S05]  /*6280*/  @!P0 BRA `(.L_x_82) ;  /* 0x0000000000048947 */ /* 0x000fea0003800000 */
[----:B------:R2:W5:Y:S02]  /*6290*/  LDG.E.LTC128B.U16 R217, desc[UR12][R8.64+0x72] ;  /* 0x0000720c08d97981 */ /* 0x000564000c1e1520 */
.L_x_82:
[----:B------:R-:W-:Y:S05]  /*62a0*/  BSYNC B0 ;  /* 0x0000000000007941 */ /* 0x000fea0003800000 */
.L_x_81:
        /* <DEDUP_REMOVED lines=13> */
.L_x_84:
[----:B------:R-:W-:Y:S05]  /*6380*/  BSYNC B0 ;  /* 0x0000000000007941 */ /* 0x000fea0003800000 */
.L_x_83:
        /* <DEDUP_REMOVED lines=13> */
.L_x_86:
[----:B------:R-:W-:Y:S05]  /*6460*/  BSYNC B0 ;  /* 0x0000000000007941 */ /* 0x000fea0003800000 */
.L_x_85:
        /* <DEDUP_REMOVED lines=10> */
.L_x_88:
[----:B------:R-:W-:Y:S05]  /*6510*/  BSYNC B0 ;  /* 0x0000000000007941 */ /* 0x000fea0003800000 */
.L_x_87:
        /* <DEDUP_REMOVED lines=10> */
.L_x_90:
[----:B------:R-:W-:Y:S05]  /*65c0*/  BSYNC B0 ;  /* 0x0000000000007941 */ /* 0x000fea0003800000 */
.L_x_89:
        /* <DEDUP_REMOVED lines=13> */
.L_x_92:
[----:B------:R-:W-:Y:S05]  /*66a0*/  BSYNC B0 ;  /* 0x0000000000007941 */ /* 0x000fea0003800000 */
.L_x_91:
        /* <DEDUP_REMOVED lines=13> */
.L_x_94:
[----:B------:R-:W-:Y:S05]  /*6780*/  BSYNC B0 ;  /* 0x0000000000007941 */ /* 0x000fea0003800000 */
.L_x_93:
        /* <DEDUP_REMOVED lines=10> */
.L_x_96:
[----:B------:R-:W-:Y:S05]  /*6830*/  BSYNC B0 ;  /* 0x0000000000007941 */ /* 0x000fea0003800000 */
.L_x_95:
        /* <DEDUP_REMOVED lines=10> */
.L_x_98:
[----:B------:R-:W-:Y:S05]  /*68e0*/  BSYNC B0 ;  /* 0x0000000000007941 */ /* 0x000fea0003800000 */
.L_x_97:
        /* <DEDUP_REMOVED lines=13> */
.L_x_100:
[----:B------:R-:W-:Y:S05]  /*69c0*/  BSYNC B0 ;  /* 0x0000000000007941 */ /* 0x000fea0003800000 */
.L_x_99:
[----:B------:R-:W2:Y:S01]  /*69d0*/  LDL.LU R218, [R1+0xa0] ;  /* 0x0000a00001da7983 */ /* 0x000ea20000300800 */
[----:B-----5:R-:W-:Y:S01]  /*69e0*/  IMAD.U32 R15, R217, 0x10000, RZ ;  /* 0x00010000d90f7824 */ /* 0x020fe200078e00ff */
[----:B------:R-:W-:Y:S01]  /*69f0*/  ISETP.GT.AND P1, PT, R3, 0x51, PT ;  /* 0x000000510300780c */ /* 0x000fe20003f24270 */
[----:B------:R-:W-:Y:S01]  /*6a00*/  BSSY B0, `(.L_x_101) ;  /* 0x000002e000007945 */ /* 0x000fe20003800000 */
[----:B------:R-:W-:Y:S01]  /*6a10*/  LOP3.LUT R2, R2, 0xfffffbff, RZ, 0xc0, !PT ;  /* 0xfffffbff02027812 */ /* 0x000fe200078ec0ff */
[----:B------:R-:W-:-:S10]  /*6a20*/  FMUL R15, R15, UR17 ;  /* 0x000000110f0f7c20 */ /* 0x000fd40008400000 */
[----:B------:R-:W-:Y:S01]  /*6a30*/  @P1 LOP3.LUT R2, R2, 0x400, RZ, 0xfc, !PT ;  /* 0x0000040002021812 */ /* 0x000fe200078efcff */
[----:B--2---:R-:W-:Y:S01]  /*6a40*/  FFMA R15, R218, UR16, R15 ;  /* 0x00000010da0f7c23 */ /* 0x004fe2000800000f */
[----:B------:R-:W-:-:S04]  /*6a50*/  IMAD.WIDE.U32 R218, R219, UR28, R16 ;  /* 0x0000001cdbda7c25 */ /* 0x000fc8000f8e0010 */
[----:B------:R-:W-:-:S05]  /*6a60*/  F2FP.BF16.F32.PACK_AB R15, RZ, R15 ;  /* 0x0000000fff0f723e */ /* 0x000fca00000010ff */
[----:B------:R2:W-:Y:S01]  /*6a70*/  @P0 STG.E.U16 desc[UR12][R4.64+0xa0], R15 ;  /* 0x0000a00f04000986 */ /* 0x0005e2000c10150c */
[----:B------:R-:W-:Y:S01]  /*6a80*/  LEA R232, P0, R218, UR30, 0x1 ;  /* 0x0000001edae87c11 */ /* 0x000fe2000f8008ff */
[----:B--2---:R-:W-:-:S05]  /*6a90*/  IMAD.IADD R15, R219, 0x1, R227 ;  /* 0x00000001db0f7824 */ /* 0x004fca00078e02e3 */
[----:B------:R-:W-:Y:S01]  /*6aa0*/  LEA.HI.X R233, R218, UR31, R15, 0x1, P0 ;  /* 0x0000001fdae97c11 */ /* 0x000fe200080f0c0f */
[----:B------:R-:W-:-:S04]  /*6ab0*/  IMAD.WIDE.U32 R218, R221, UR28, R16 ;  /* 0x0000001cddda7c25 */ /* 0x000fc8000f8e0010 */
[----:B------:R-:W-:Y:S01]  /*6ac0*/  IMAD.IADD R223, R219, 0x1, R223 ;  /* 0x00000001dbdf7824 */ /* 0x000fe200078e02df */
[----:B------:R-:W-:-:S04]  /*6ad0*/  LEA R230, P0, R218, UR30, 0x1 ;  /* 0x0000001edae67c11 */ /* 0x000fc8000f8008ff */
[----:B------:R-:W-:Y:S01]  /*6ae0*/  LEA.HI.X R231, R218, UR31, R223, 0x1, P0 ;  /* 0x0000001fdae77c11 */ /* 0x000fe200080f0cdf */
[----:B------:R-:W-:-:S04]  /*6af0*/  IMAD.WIDE.U32 R218, R220, UR28, R16 ;  /* 0x0000001cdcda7c25 */ /* 0x000fc8000f8e0010 */
[----:B------:R-:W-:Y:S01]  /*6b00*/  IMAD.IADD R222, R219, 0x1, R222 ;  /* 0x00000001dbde7824 */ /* 0x000fe200078e02de */
[----:B------:R-:W-:-:S04]  /*6b10*/  LEA R228, P0, R218, UR30, 0x1 ;  /* 0x0000001edae47c11 */ /* 0x000fc8000f8008ff */
[----:B------:R-:W-:Y:S02]  /*6b20*/  LEA.HI.X R229, R218, UR31, R222, 0x1, P0 ;  /* 0x0000001fdae57c11 */ /* 0x000fe400080f0cde */
[----:B------:R-:W-:-:S04]  /*6b30*/  LEA R218, P0, R241, UR30, 0x1 ;  /* 0x0000001ef1da7c11 */ /* 0x000fc8000f8008ff */
[----:B------:R-:W-:Y:S02]  /*6b40*/  LEA.HI.X R219, R241, UR31, R247, 0x1, P0 ;  /* 0x0000001ff1db7c11 */ /* 0x000fe400080f0cf7 */
[----:B------:R-:W-:-:S04]  /*6b50*/  LEA R220, P0, R240, UR30, 0x1 ;  /* 0x0000001ef0dc7c11 */ /* 0x000fc8000f8008ff */
[----:B------:R-:W-:Y:S02]  /*6b60*/  LEA.HI.X R221, R240, UR31, R246, 0x1, P0 ;  /* 0x0000001ff0dd7c11 */ /* 0x000fe400080f0cf6 */
[----:B------:R-:W-:-:S04]  /*6b70*/  LEA R222, P0, R239, UR30, 0x1 ;  /* 0x0000001eefde7c11 */ /* 0x000fc8000f8008ff */
[----:B------:R-:W-:Y:S02]  /*6b80*/  LEA.HI.X R223, R239, UR31, R245, 0x1, P0 ;  /* 0x0000001fefdf7c11 */ /* 0x000fe400080f0cf5 */
[----:B------:R-:W-:-:S05]  /*6b90*/  IADD3 R224, P0, R18, R224, RZ ;  /* 0x000000e012e07210 */ /* 0x000fca0007f1e0ff */
[----:B------:R-:W-:Y:S01]  /*6ba0*/  IMAD.X R19, R237, 0x1, R17, P0 ;  /* 0x00000001ed137824 */ /* 0x000fe200000e0611 */
[----:B------:R-:W-:-:S05]  /*6bb0*/  IADD3 R22, P0, R18, R22, RZ ;  /* 0x0000001612167210 */ /* 0x000fca0007f1e0ff */
[----:B------:R-:W-:Y:S01]  /*6bc0*/  IMAD.X R23, R235, 0x1, R17, P0 ;  /* 0x00000001eb177824 */ /* 0x000fe200000e0611 */
[----:B------:R-:W-:-:S05]  /*6bd0*/  IADD3 R15, P0, R18, R14, RZ ;  /* 0x0000000e120f7210 */ /* 0x000fca0007f1e0ff */
[----:B------:R-:W-:Y:S01]  /*6be0*/  IMAD.X R16, R226, 0x1, R17, P0 ;  /* 0x00000001e2107824 */ /* 0x000fe200000e0611 */
        /* <DEDUP_REMOVED lines=12> */
[----:B------:R-:W-:-:S13]  /*6cb0*/  ISETP.GT.AND P0, PT, R0, RZ, P1 ;  /* 0x000000ff0000720c */ /* 0x000fda0000f04270 */
[----:B------:R-:W-:Y:S05]  /*6cc0*/  @!P0 BRA `(.L_x_102) ;  /* 0x0000000000048947 */ /* 0x000fea0003800000 */
[----:B------:R2:W5:Y:S02]  /*6cd0*/  LDG.E.LTC128B.U16 R217, desc[UR12][R10.64+0xa2] ;  /* 0x0000a20c0ad97981 */ /* 0x000564000c1e1520 */
.L_x_102:
[----:B------:R-:W-:Y:S05]  /*6ce0*/  BSYNC B0 ;  /* 0x0000000000007941 */ /* 0x000fea0003800000 */
.L_x_101:
        /* <DEDUP_REMOVED lines=10> */
.L_x_104:
[----:B------:R-:W-:Y:S05]  /*6d90*/  BSYNC B0 ;  /* 0x0000000000007941 */ /* 0x000fea0003800000 */
.L_x_103:
        /* <DEDUP_REMOVED lines=10> */
.L_x_106:
[----:B------:R-:W-:Y:S05]  /*6e40*/  BSYNC B0 ;  /* 0x0000000000007941 */ /* 0x000fea0003800000 */
.L_x_105:
        /* <DEDUP_REMOVED lines=13> */
.L_x_108:
[----:B------:R-:W-:Y:S05]  /*6f20*/  BSYNC B0 ;  /* 0x0000000000007941 */ /* 0x000fea0003800000 */
.L_x_107:
        /* <DEDUP_REMOVED lines=13> */
.L_x_110:
[----:B------:R-:W-:Y:S05]  /*7000*/  BSYNC B0 ;  /* 0x0000000000007941 */ /* 0x000fea0003800000 */
.L_x_109:
        /* <DEDUP_REMOVED lines=10> */
.L_x_112:
[----:B------:R-:W-:Y:S05]  /*70b0*/  BSYNC B0 ;  /* 0x0000000000007941 */ /* 0x000fea0003800000 */
.L_x_111:
        /* <DEDUP_REMOVED lines=10> */
.L_x_114:
[----:B------:R-:W-:Y:S05]  /*7160*/  BSYNC B0 ;  /* 0x0000000000007941 */ /* 0x000fea0003800000 */
.L_x_113:
        /* <DEDUP_REMOVED lines=13> */
.L_x_116:
[----:B------:R-:W-:Y:S05]  /*7240*/  BSYNC B0 ;  /* 0x0000000000007941 */ /* 0x000fea0003800000 */
.L_x_115:
        /* <DEDUP_REMOVED lines=13> */
.L_x_118:
[----:B------:R-:W-:Y:S05]  /*7320*/  BSYNC B0 ;  /* 0x0000000000007941 */ /* 0x000fea0003800000 */
.L_x_117:
        /* <DEDUP_REMOVED lines=10> */
.L_x_120:
[----:B------:R-:W-:Y:S05]  /*73d0*/  BSYNC B0 ;  /* 0x0000000000007941 */ /* 0x000fea0003800000 */
.L_x_119:
        /* <DEDUP_REMOVED lines=10> */
.L_x_122:
[----:B------:R-:W-:Y:S05]  /*7480*/  BSYNC B0 ;  /* 0x0000000000007941 */ /* 0x000fea0003800000 */
.L_x_121:
        /* <DEDUP_REMOVED lines=13> */
.L_x_124:
[----:B------:R-:W-:Y:S05]  /*7560*/  BSYNC B0 ;  /* 0x0000000000007941 */ /* 0x000fea0003800000 */
.L_x_123:
        /* <DEDUP_REMOVED lines=13> */
.L_x_126:
[----:B------:R-:W-:Y:S05]  /*7640*/  BSYNC B0 ;  /* 0x0000000000007941 */ /* 0x000fea0003800000 */
.L_x_125:
        /* <DEDUP_REMOVED lines=10> */
.L_x_128:
[----:B------:R-:W-:Y:S05]  /*76f0*/  BSYNC B0 ;  /* 0x0000000000007941 */ /* 0x000fea0003800000 */
.L_x_127:
        /* <DEDUP_REMOVED lines=10> */
.L_x_130:
[----:B------:R-:W-:Y:S05]  /*77a0*/  BSYNC B0 ;  /* 0x0000000000007941 */ /* 0x000fea0003800000 */
.L_x_129:
[----:B------:R-:W3:Y:S01]  /*77b0*/  LDL.LU R235, [R1+0xdc] ;  /* 0x0000dc0001eb7983 */ /* 0x000ee20000300800 */
[----:B-----5:R-:W-:Y:S01]  /*77c0*/  IMAD.U32 R234, R217, 0x10000, RZ ;  /* 0x00010000d9ea7824 */ /* 0x020fe200078e00ff */
[----:B------:R-:W-:Y:S01]  /*77d0*/  ISETP.GT.AND P3, PT, R3, 0x70, PT ;  /* 0x000000700300780c */ /* 0x000fe20003f64270 */
[----:B------:R-:W-:Y:S02]  /*77e0*/  BSSY B0, `(.L_x_131) ;  /* 0x0000008000007945 */ /* 0x000fe40003800000 */
[----:B------:R-:W-:-:S04]  /*77f0*/  FMUL R234, R234, UR17 ;  /* 0x00000011eaea7c20 */ /* 0x000fc80008400000 */
[----:B---3--:R-:W-:-:S05]  /*7800*/  FFMA R234, R235, UR16, R234 ;  /* 0x00000010ebea7c23 */ /* 0x008fca00080000ea */
[----:B------:R-:W-:-:S05]  /*7810*/  F2FP.BF16.F32.PACK_AB R234, RZ, R234 ;  /* 0x000000eaffea723e */ /* 0x000fca00000010ff */
[----:B------:R3:W-:Y:S01]  /*7820*/  @P0 STG.E.U16 desc[UR12][R6.64+0xd2], R234 ;  /* 0x0000d2ea06000986 */ /* 0x0007e2000c10150c */
[----:B------:R-:W-:-:S13]  /*7830*/  ISETP.GT.AND P0, PT, R0, RZ, P3 ;  /* 0x000000ff0000720c */ /* 0x000fda0001f04270 */
[----:B---3--:R-:W-:Y:S05]  /*7840*/  @!P0 BRA `(.L_x_132) ;  /* 0x0000000000048947 */ /* 0x008fea0003800000 */
[----:B------:R3:W5:Y:S02]  /*7850*/  LDG.E.LTC128B.U16 R217, desc[UR12][R10.64+0xe0] ;  /* 0x0000e00c0ad97981 */ /* 0x000764000c1e1520 */
.L_x_132:
[----:B------:R-:W-:Y:S05]  /*7860*/  BSYNC B0 ;  /* 0x0000000000007941 */ /* 0x000fea0003800000 */
.L_x_131:
[----:B------:R-:W2:Y:S01]  /*7870*/  LDL.LU R235, [R1+0xe0] ;  /* 0x0000e00001eb7983 */ /* 0x000ea20000300800 */
[----:B-----5:R-:W-:Y:S01]  /*7880*/  IMAD.U32 R234, R217, 0x10000, RZ ;  /* 0x00010000d9ea7824 */ /* 0x020fe200078e00ff */
[----:B------:R-:W-:Y:S01]  /*7890*/  ISETP.GT.AND P2, PT, R3, 0x71, PT ;  /* 0x000000710300780c */ /* 0x000fe20003f44270 */
[----:B------:R-:W-:Y:S02]  /*78a0*/  BSSY B0, `(.L_x_133) ;  /* 0x0000008000007945 */ /* 0x000fe40003800000 */
[----:B------:R-:W-:-:S04]  /*78b0*/  FMUL R234, R234, UR17 ;  /* 0x00000011eaea7c20 */ /* 0x000fc80008400000 */
[----:B--2---:R-:W-:-:S05]  /*78c0*/  FFMA R234, R235, UR16, R234 ;  /* 0x00000010ebea7c23 */ /* 0x004fca00080000ea */
[----:B------:R-:W-:-:S05]  /*78d0*/  F2FP.BF16.F32.PACK_AB R234, RZ, R234 ;  /* 0x000000eaffea723e */ /* 0x000fca00000010ff */
[----:B------:R2:W-:Y:S01]  /*78e0*/  @P0 STG.E.U16 desc[UR12][R4.64+0xe0], R234 ;  /* 0x0000e0ea04000986 */ /* 0x0005e2000c10150c */
[----:B------:R-:W-:-:S13]  /*78f0*/  ISETP.GT.AND P0, PT, R0, RZ, P2 ;  /* 0x000000ff0000720c */ /* 0x000fda0001704270 */
[----:B--2---:R-:W-:Y:S05]  /*7900*/  @!P0 BRA `(.L_x_134) ;  /* 0x0000000000048947 */ /* 0x004fea0003800000 */
[----:B------:R2:W5:Y:S02]  /*7910*/  LDG.E.LTC128B.U16 R217, desc[UR12][R10.64+0xe2] ;  /* 0x0000e20c0ad97981 */ /* 0x000564000c1e1520 */
.L_x_134:
[----:B------:R-:W-:Y:S05]  /*7920*/  BSYNC B0 ;  /* 0x0000000000007941 */ /* 0x000fea0003800000 */
.L_x_133:
        /* <DEDUP_REMOVED lines=10> */
.L_x_136:
[----:B------:R-:W-:Y:S05]  /*79d0*/  BSYNC B0 ;  /* 0x0000000000007941 */ /* 0x000fea0003800000 */
.L_x_135:
        /* <DEDUP_REMOVED lines=10> */
.L_x_138:
[----:B------:R-:W-:Y:S05]  /*7a80*/  BSYNC B0 ;  /* 0x0000000000007941 */ /* 0x000fea0003800000 */
.L_x_137:
        /* <DEDUP_REMOVED lines=11> */
.L_x_140:
[----:B------:R-:W-:Y:S05]  /*7b40*/  BSYNC B0 ;  /* 0x0000000000007941 */ /* 0x000fea0003800000 */
.L_x_139:
[----:B------:R-:W2:Y:S01]  /*7b50*/  LDL.LU R235, [R1+0xf0] ;  /* 0x0000f00001eb7983 */ /* 0x000ea20000300800 */
[----:B-----5:R-:W-:Y:S01]  /*7b60*/  IMAD.U32 R234, R217, 0x10000, RZ ;  /* 0x00010000d9ea7824 */ /* 0x020fe200078e00ff */
[----:B------:R-:W-:Y:S03]  /*7b70*/  BSSY B0, `(.L_x_141) ;  /* 0x0000009000007945 */ /* 0x000fe60003800000 */
[----:B------:R-:W-:-:S04]  /*7b80*/  FMUL R234, R234, UR17 ;  /* 0x00000011eaea7c20 */ /* 0x000fc80008400000 */
[----:B--2---:R-:W-:-:S05]  /*7b90*/  FFMA R234, R235, UR16, R234 ;  /* 0x00000010ebea7c23 */ /* 0x004fca00080000ea */
[----:B------:R-:W-:-:S05]  /*7ba0*/  F2FP.BF16.F32.PACK_AB R234, RZ, R234 ;  /* 0x000000eaffea723e */ /* 0x000fca00000010ff */
[----:B------:R2:W-:Y:S01]  /*7bb0*/  @P0 STG.E.U16 desc[UR12][R4.64+0xf0], R234 ;  /* 0x0000f0ea04000986 */ /* 0x0005e2000c10150c */
[----:B------:R-:W-:-:S04]  /*7bc0*/  ISETP.GT.AND P0, PT, R3, 0x79, PT ;  /* 0x000000790300780c */ /* 0x000fc80003f04270 */
[----:B------:R-:W-:-:S13]  /*7bd0*/  ISETP.GT.AND P4, PT, R0, RZ, P0 ;  /* 0x000000ff0000720c */ /* 0x000fda0000784270 */
[----:B--2---:R-:W-:Y:S05]  /*7be0*/  @!P4 BRA `(.L_x_142) ;  /* 0x000000000004c947 */ /* 0x004fea0003800000 */
[----:B------:R2:W5:Y:S02]  /*7bf0*/  LDG.E.LTC128B.U16 R217, desc[UR12][R10.64+0xf2] ;  /* 0x0000f20c0ad97981 */ /* 0x000564000c1e1520 */
.L_x_142:
[----:B------:R-:W-:Y:S05]  /*7c00*/  BSYNC B0 ;  /* 0x0000000000007941 */ /* 0x000fea0003800000 */
.L_x_141:
[----:B-1234-:R-:W2:Y:S01]  /*7c10*/  LDL.LU R10, [R1+0xf4] ;  /* 0x0000f400010a7983 */ /* 0x01eea20000300800 */
[----:B-----5:R-:W-:Y:S01]  /*7c20*/  IMAD.U32 R3, R217, 0x10000, RZ ;  /* 0x00010000d9037824 */ /* 0x020fe200078e00ff */
[----:B------:R-:W-:Y:S03]  /*7c30*/  BSSY B0, `(.L_x_143) ;  /* 0x0000008000007945 */ /* 0x000fe60003800000 */
[----:B------:R-:W-:-:S04]  /*7c40*/  FMUL R3, R3, UR17 ;  /* 0x0000001103037c20 */ /* 0x000fc80008400000 */
[----:B--2---:R-:W-:-:S05]  /*7c50*/  FFMA R3, R10, UR16, R3 ;  /* 0x000000100a037c23 */ /* 0x004fca0008000003 */
[----:B------:R-:W-:-:S05]  /*7c60*/  F2FP.BF16.F32.PACK_AB R3, RZ, R3 ;  /* 0x00000003ff03723e */ /* 0x000fca00000010ff */
[----:B------:R1:W-:Y:S01]  /*7c70*/  @P4 STG.E.U16 desc[UR12][R4.64+0xf2], R3 ;  /* 0x0000f20304004986 */ /* 0x0003e2000c10150c */
[----:B------:R-:W-:-:S13]  /*7c80*/  ISETP.GT.AND P4, PT, R0, 0x8, P1 ;  /* 0x000000080000780c */ /* 0x000fda0000f84270 */
[----:B-1----:R-:W-:Y:S05]  /*7c90*/  @!P4 BRA `(.L_x_144) ;  /* 0x000000000004c947 */ /* 0x002fea0003800000 */
[----:B------:R1:W5:Y:S02]  /*7ca0*/  LDG.E.LTC128B.U16 R217, desc[UR12][R8.64+0xf0] ;  /* 0x0000f00c08d97981 */ /* 0x000364000c1e1520 */
.L_x_144:
[----:B------:R-:W-:Y:S05]  /*7cb0*/  BSYNC B0 ;  /* 0x0000000000007941 */ /* 0x000fea0003800000 */
.L_x_143:
        /* <DEDUP_REMOVED lines=10> */
.L_x_146:
[----:B------:R-:W-:Y:S05]  /*7d60*/  BSYNC B0 ;  /* 0x0000000000007941 */ /* 0x000fea0003800000 */
.L_x_145:
[----:B012---:R-:W2:Y:S01]  /*7d70*/  LDL.LU R8, [R1+0xfc] ;  /* 0x0000fc0001087983 */ /* 0x007ea20000300800 */
[----:B-----5:R-:W-:Y:S02]  /*7d80*/  IMAD.U32 R3, R217, 0x10000, RZ ;  /* 0x00010000d9037824 */ /* 0x020fe400078e00ff */
[----:B------:R-:W-:Y:S02]  /*7d90*/  @P4 IMAD.MOV.U32 R9, RZ, RZ, R7 ;  /* 0x000000ffff094224 */ /* 0x000fe400078e0007 */
[----:B------:R-:W-:-:S04]  /*7da0*/  FMUL R3, R3, UR17 ;  /* 0x0000001103037c20 */ /* 0x000fc80008400000 */
[----:B--2---:R-:W-:Y:S01]  /*7db0*/  FFMA R3, R8, UR16, R3 ;  /* 0x0000001008037c23 */ /* 0x004fe20008000003 */
[----:B------:R-:W-:-:S04]  /*7dc0*/  @P4 IMAD.MOV.U32 R8, RZ, RZ, R6 ;  /* 0x000000ffff084224 */ /* 0x000fc800078e0006 */
[----:B------:R-:W-:-:S04]  /*7dd0*/  F2FP.BF16.F32.PACK_AB R3, RZ, R3 ;  /* 0x00000003ff03723e */ /* 0x000fc800000010ff */
[----:B------:R-:W-:-:S05]  /*7de0*/  PRMT R10, R3, 0x7610, R10 ;  /* 0x00007610030a7816 */ /* 0x000fca000000000a */
[----:B------:R0:W-:Y:S01]  /*7df0*/  @P4 STG.E.U16 desc[UR12][R8.64+0xf2], R10 ;  /* 0x0000f20a08004986 */ /* 0x0001e2000c10150c */
[----:B------:R-:W-:-:S04]  /*7e00*/  IADD3 R6, P4, R4, UR23, RZ ;  /* 0x0000001704067c10 */ /* 0x000fc8000ff9e0ff */
[----:B------:R-:W-:Y:S02]  /*7e10*/  IADD3.X R7, R5, UR24, RZ, P4, !PT ;  /* 0x0000001805077c10 */ /* 0x000fe4000a7fe4ff */
[----:B------:R-:W-:-:S13]  /*7e20*/  ISETP.GT.AND P4, PT, R0, 0x40, P5 ;  /* 0x000000400000780c */ /* 0x000fda0002f84270 */
[----:B------:R-:W2:Y:S01]  /*7e30*/  @P4 LDG.E.LTC128B.U16 R217, desc[UR12][R232.64] ;  /* 0x0000000ce8d94981 */ /* 0x000ea2000c1e1520 */
[----:B------:R-:W-:Y:S01]  /*7e40*/  BSSY B0, `(.L_x_147) ;  /* 0x000000a000007945 */ /* 0x000fe20003800000 */
[----:B--2---:R-:W-:-:S04]  /*7e50*/  IMAD.U32 R3, R217, 0x10000, RZ ;  /* 0x00010000d9037824 */ /* 0x004fc800078e00ff */
[----:B------:R-:W-:-:S04]  /*7e60*/  FMUL R3, R3, UR17 ;  /* 0x0000001103037c20 */ /* 0x000fc80008400000 */
[----:B------:R-:W-:-:S05]  /*7e70*/  FFMA R3, R152, UR16, R3 ;  /* 0x0000001098037c23 */ /* 0x000fca0008000003 */
[----:B------:R-:W-:-:S05]  /*7e80*/  F2FP.BF16.F32.PACK_AB R3, RZ, R3 ;  /* 0x00000003ff03723e */ /* 0x000fca00000010ff */
[----:B------:R0:W-:Y:S01]  /*7e90*/  @P4 STG.E.U16 desc[UR12][R6.64], R3 ;  /* 0x0000000306004986 */ /* 0x0001e2000c10150c */
[----:B------:R-:W-:-:S04]  /*7ea0*/  LOP3.LUT P4, RZ, R2, 0x2, RZ, 0xc0, !PT ;  /* 0x0000000202ff7812 */ /* 0x000fc8000788c0ff */
[----:B------:R-:W-:-:S13]  /*7eb0*/  ISETP.GT.AND P4, PT, R0, 0x40, P4 ;  /* 0x000000400000780c */ /* 0x000fda0002784270 */
[----:B0-----:R-:W-:Y:S05]  /*7ec0*/  @!P4 BRA `(.L_x_148) ;  /* 0x000000000004c947 */ /* 0x001fea0003800000 */
[----:B------:R0:W5:Y:S02]  /*7ed0*/  LDG.E.LTC128B.U16 R217, desc[UR12][R218.64+0x2] ;  /* 0x0000020cdad97981 */ /* 0x000164000c1e1520 */
.L_x_148:
[----:B------:R-:W-:Y:S05]  /*7ee0*/  BSYNC B0 ;  /* 0x0000000000007941 */ /* 0x000fea0003800000 */
.L_x_147:
[----:B-----5:R-:W-:Y:S01]  /*7ef0*/  IMAD.U32 R3, R217, 0x10000, RZ ;  /* 0x00010000d9037824 */ /* 0x020fe200078e00ff */
[----:B------:R-:W-:Y:S03]  /*7f00*/  BSSY B0, `(.L_x_149) ;  /* 0x000000b000007945 */ /* 0x000fe60003800000 */
[----:B------:R-:W-:-:S04]  /*7f10*/  FMUL R8, R3, UR17 ;  /* 0x0000001103087c20 */ /* 0x000fc80008400000 */
[----:B------:R-:W-:-:S05]  /*7f20*/  FFMA R8, R153, UR16, R8 ;  /* 0x0000001099087c23 */ /* 0x000fca0008000008 */
[----:B------:R-:W-:-:S04]  /*7f30*/  F2FP.BF16.F32.PACK_AB R8, RZ, R8 ;  /* 0x00000008ff08723e */ /* 0x000fc800000010ff */
[----:B------:R-:W-:-:S05]  /*7f40*/  PRMT R3, R8, 0x7610, R3 ;  /* 0x0000761008037816 */ /* 0x000fca0000000003 */
[----:B------:R1:W-:Y:S01]  /*7f50*/  @P4 STG.E.U16 desc[UR12][R6.64+0x2], R3 ;  /* 0x0000020306004986 */ /* 0x0003e2000c10150c */
[----:B------:R-:W-:-:S04]  /*7f60*/  IADD3 R8, P4, R6, UR25, RZ ;  /* 0x0000001906087c10 */ /* 0x000fc8000ff9e0ff */
[----:B------:R-:W-:Y:S02]  /*7f70*/  IADD3.X R9, R7, UR8, RZ, P4, !PT ;  /* 0x0000000807097c10 */ /* 0x000fe4000a7fe4ff */
[----:B------:R-:W-:-:S13]  /*7f80*/  ISETP.GT.AND P4, PT, R0, 0x48, P5 ;  /* 0x000000480000780c */ /* 0x000fda0002f84270 */
[----:B-1----:R-:W-:Y:S05]  /*7f90*/  @!P4 BRA `(.L_x_150) ;  /* 0x000000000004c947 */ /* 0x002fea0003800000 */
[----:B------:R1:W5:Y:S02]  /*7fa0*/  LDG.E.LTC128B.U16 R217, desc[UR12][R226.64] ;  /* 0x0000000ce2d97981 */ /* 0x000364000c1e1520 */
.L_x_150:
[----:B------:R-:W-:Y:S05]  /*7fb0*/  BSYNC B0 ;  /* 0x0000000000007941 */ /* 0x000fea0003800000 */
.L_x_149:
[----:B-----5:R-:W-:Y:S01]  /*7fc0*/  IMAD.U32 R3, R217, 0x10000, RZ ;  /* 0x00010000d9037824 */ /* 0x020fe200078e00ff */
[----:B------:R-:W-:Y:S03]  /*7fd0*/  BSSY B0, `(.L_x_151) ;  /* 0x000000b000007945 */ /* 0x000fe60003800000 */
[----:B------:R-:W-:-:S04]  /*7fe0*/  FMUL R3, R3, UR17 ;  /* 0x0000001103037c20 */ /* 0x000fc80008400000 */
[----:B------:R-:W-:-:S05]  /*7ff0*/  FFMA R3, R154, UR16, R3 ;  /* 0x000000109a037c23 */ /* 0x000fca0008000003 */
[----:B------:R-:W-:-:S05]  /*8000*/  F2FP.BF16.F32.PACK_AB R3, RZ, R3 ;  /* 0x00000003ff03723e */ /* 0x000fca00000010ff */
[----:B------:R2:W-:Y:S01]  /*8010*/  @P4 STG.E.U16 desc[UR12][R8.64], R3 ;  /* 0x0000000308004986 */ /* 0x0005e2000c10150c */
[----:B------:R-:W-:-:S04]  /*8020*/  IADD3 R10, P4, R6, UR25, RZ ;  /* 0x00000019060a7c10 */ /* 0x000fc8000ff9e0ff */
[----:B------:R-:W-:Y:S02]  /*8030*/  IADD3.X R11, R7, UR8, RZ, P4, !PT ;  /* 0x00000008070b7c10 */ /* 0x000fe4000a7fe4ff */
[----:B------:R-:W-:-:S04]  /*8040*/  LOP3.LUT P4, RZ, R2, 0x2, RZ, 0xc0, !PT ;  /* 0x0000000202ff7812 */ /* 0x000fc8000788c0ff */
[----:B------:R-:W-:-:S13]  /*8050*/  ISETP.GT.AND P4, PT, R0, 0x48, P4 ;  /* 0x000000480000780c */ /* 0x000fda0002784270 */
[----:B--2---:R-:W-:Y:S05]  /*8060*/  @!P4 BRA `(.L_x_152) ;  /* 0x000000000004c947 */ /* 0x004fea0003800000 */
[----:B------:R2:W5:Y:S02]  /*8070*/  LDG.E.LTC128B.U16 R217, desc[UR12][R16.64+0x2] ;  /* 0x0000020c10d97981 */ /* 0x000564000c1e1520 */
.L_x_152:
[----:B------:R-:W-:Y:S05]  /*8080*/  BSYNC B0 ;  /* 0x0000000000007941 */ /* 0x000fea0003800000 */
.L_x_151:
[----:B-----5:R-:W-:Y:S01]  /*8090*/  IMAD.U32 R3, R217, 0x10000, RZ ;  /* 0x00010000d9037824 */ /* 0x020fe200078e00ff */
[----:B------:R-:W-:Y:S03]  /*80a0*/  BSSY B0, `(.L_x_153) ;  /* 0x0000009000007945 */ /* 0x000fe60003800000 */
[----:B------:R-:W-:-:S04]  /*80b0*/  FMUL R8, R3, UR17 ;  /* 0x0000001103087c20 */ /* 0x000fc80008400000 */
[----:B------:R-:W-:-:S05]  /*80c0*/  FFMA R8, R155, UR16, R8 ;  /* 0x000000109b087c23 */ /* 0x000fca0008000008 */
[----:B------:R-:W-:-:S05]  /*80d0*/  F2FP.BF16.F32.PACK_AB R8, RZ, R8 ;  /* 0x00000008ff08723e */ /* 0x000fca00000010ff */
[----:B------:R3:W-:Y:S01]  /*80e0*/  @P4 STG.E.U16 desc[UR12][R10.64+0x2], R8 ;  /* 0x000002080a004986 */ /* 0x0007e2000c10150c */
[----:B------:R-:W-:-:S04]  /*80f0*/  LOP3.LUT P4, RZ, R2, 0x4, RZ, 0xc0, !PT ;  /* 0x0000000402ff7812 */ /* 0x000fc8000788c0ff */
[----:B------:R-:W-:-:S13]  /*8100*/  ISETP.GT.AND P4, PT, R0, 0x40, P4 ;  /* 0x000000400000780c */ /* 0x000fda0002784270 */
[----:B---3--:R-:W-:Y:S05]  /*8110*/  @!P4 BRA `(.L_x_154) ;  /* 0x000000000004c947 */ /* 0x008fea0003800000 */
[----:B------:R3:W5:Y:S02]  /*8120*/  LDG.E.LTC128B.U16 R217, desc[UR12][R218.64+0x10] ;  /* 0x0000100cdad97981 */ /* 0x000764000c1e1520 */
.L_x_154:
[----:B------:R-:W-:Y:S05]  /*8130*/  BSYNC B0 ;  /* 0x0000000000007941 */ /* 0x000fea0003800000 */
.L_x_153:
        /* <DEDUP_REMOVED lines=8> */
[----:B----4-:R-:W-:Y:S05]  /*81c0*/  @!P4 BRA `(.L_x_156) ;  /* 0x000000000004c947 */ /* 0x010fea0003800000 */
[----:B------:R4:W5:Y:S02]  /*81d0*/  LDG.E.LTC128B.U16 R217, desc[UR12][R218.64+0x12] ;  /* 0x0000120cdad97981 */ /* 0x000964000c1e1520 */
.L_x_156:
[----:B------:R-:W-:Y:S05]  /*81e0*/  BSYNC B0 ;  /* 0x0000000000007941 */ /* 0x000fea0003800000 */
.L_x_155:
        /* <DEDUP_REMOVED lines=10> */
.L_x_158:
[----:B------:R-:W-:Y:S05]  /*8290*/  BSYNC B0 ;  /* 0x0000000000007941 */ /* 0x000fea0003800000 */
.L_x_157:
        /* <DEDUP_REMOVED lines=10> */
.L_x_160:
[----:B------:R-:W-:Y:S05]  /*8340*/  BSYNC B0 ;  /* 0x0000000000007941 */ /* 0x000fea0003800000 */
.L_x_159:
[----:B-----5:R-:W-:Y:S01]  /*8350*/  IMAD.U32 R3, R217, 0x10000, RZ ;  /* 0x00010000d9037824 */ /* 0x020fe200078e00ff */
[----:B------:R-:W-:Y:S01]  /*8360*/  BSSY B0, `(.L_x_161) ;  /* 0x000000c000007945 */ /* 0x000fe20003800000 */
[----:B------:R-:W-:Y:S02]  /*8370*/  @P4 IMAD.MOV.U32 R9, RZ, RZ, R13 ;  /* 0x000000ffff094224 */ /* 0x000fe400078e000d */
[----:B------:R-:W-:-:S04]  /*8380*/  FMUL R8, R3, UR17 ;  /* 0x0000001103087c20 */ /* 0x000fc80008400000 */
[----:B------:R-:W-:-:S05]  /*8390*/  FFMA R8, R159, UR16, R8 ;  /* 0x000000109f087c23 */ /* 0x000fca0008000008 */
[----:B------:R-:W-:-:S04]  /*83a0*/  F2FP.BF16.F32.PACK_AB R8, RZ, R8 ;  /* 0x00000008ff08723e */ /* 0x000fc800000010ff */
[----:B------:R-:W-:Y:S01]  /*83b0*/  PRMT R3, R8, 0x7610, R3 ;  /* 0x0000761008037816 */ /* 0x000fe20000000003 */
[----:B------:R-:W-:-:S05]  /*83c0*/  @P4 IMAD.MOV.U32 R8, RZ, RZ, R12 ;  /* 0x000000ffff084224 */ /* 0x000fca00078e000c */
[----:B------:R0:W-:Y:S01]  /*83d0*/  @P4 STG.E.U16 desc[UR12][R8.64+0x12], R3 ;  /* 0x0000120308004986 */ /* 0x0001e2000c10150c */
[----:B------:R-:W-:-:S04]  /*83e0*/  LOP3.LUT P4, RZ, R2, 0x10, RZ, 0xc0, !PT ;  /* 0x0000001002ff7812 */ /* 0x000fc8000788c0ff */
[----:B------:R-:W-:-:S13]  /*83f0*/  ISETP.GT.AND P4, PT, R0, 0x40, P4 ;  /* 0x000000400000780c */ /* 0x000fda0002784270 */
[----:B0-----:R-:W-:Y:S05]  /*8400*/  @!P4 BRA `(.L_x_162) ;  /* 0x000000000004c947 */ /* 0x001fea0003800000 */
[----:B------:R0:W5:Y:S02]  /*8410*/  LDG.E.LTC128B.U16 R217, desc[UR12][R218.64+0x20] ;  /* 0x0000200cdad97981 */ /* 0x000164000c1e1520 */
.L_x_162:
[----:B------:R-:W-:Y:S05]  /*8420*/  BSYNC B0 ;  /* 0x0000000000007941 */ /* 0x000fea0003800000 */
.L_x_161:
        /* <DEDUP_REMOVED lines=10> */
.L_x_164:
[----:B------:R-:W-:Y:S05]  /*84d0*/  BSYNC B0 ;  /* 0x0000000000007941 */ /* 0x000fea0003800000 */
.L_x_163:
        /* <DEDUP_REMOVED lines=10> */
.L_x_166:
[----:B------:R-:W-:Y:S05]  /*8580*/  BSYNC B0 ;  /* 0x0000000000007941 */ /* 0x000fea0003800000 */
.L_x_165:
[----:B-----5:R-:W-:Y:S01]  /*8590*/  IMAD.U32 R3, R217, 0x10000, RZ ;  /* 0x00010000d9037824 */ /* 0x020fe200078e00ff */
[----:B------:R-:W-:Y:S01]  /*85a0*/  BSSY B0, `(.L_x_167) ;  /* 0x000000b000007945 */ /* 0x000fe20003800000 */
[----:B------:R-:W-:Y:S02]  /*85b0*/  @P4 IMAD.MOV.U32 R8, RZ, RZ, R12 ;  /* 0x000000ffff084224 */ /* 0x000fe400078e000c */
[----:B------:R-:W-:Y:S01]  /*85c0*/  FMUL R3, R3, UR17 ;  /* 0x0000001103037c20 */ /* 0x000fe20008400000 */
[----:B------:R-:W-:-:S03]  /*85d0*/  @P4 IMAD.MOV.U32 R9, RZ, RZ, R13 ;  /* 0x000000ffff094224 */ /* 0x000fc600078e000d */
[----:B------:R-:W-:-:S05]  /*85e0*/  FFMA R3, R162, UR16, R3 ;  /* 0x00000010a2037c23 */ /* 0x000fca0008000003 */
[----:B------:R-:W-:-:S05]  /*85f0*/  F2FP.BF16.F32.PACK_AB R3, RZ, R3 ;  /* 0x00000003ff03723e */ /* 0x000fca00000010ff */
[----:B------:R0:W-:Y:S01]  /*8600*/  @P4 STG.E.U16 desc[UR12][R8.64+0x20], R3 ;  /* 0x0000200308004986 */ /* 0x0001e2000c10150c */
[----:B------:R-:W-:-:S04]  /*8610*/  LOP3.LUT P4, RZ, R2, 0x400000, RZ, 0xc0, !PT ;  /* 0x0040000002ff7812 */ /* 0x000fc8000788c0ff */
[----:B------:R-:W-:-:S13]  /*8620*/  ISETP.GT.AND P4, PT, R0, 0x48, P4 ;  /* 0x000000480000780c */ /* 0x000fda0002784270 */
[----:B0-----:R-:W-:Y:S05]  /*8630*/  @!P4 BRA `(.L_x_168) ;  /* 0x000000000004c947 */ /* 0x001fea0003800000 */
[----:B------:R0:W5:Y:S02]  /*8640*/  LDG.E.LTC128B.U16 R217, desc[UR12][R16.64+0x22] ;  /* 0x0000220c10d97981 */ /* 0x000164000c1e1520 */
.L_x_168:
[----:B------:R-:W-:Y:S05]  /*8650*/  BSYNC B0 ;  /* 0x0000000000007941 */ /* 0x000fea0003800000 */
.L_x_167:
        /* <DEDUP_REMOVED lines=13> */
.L_x_170:
[----:B------:R-:W-:Y:S05]  /*8730*/  BSYNC B0 ;  /* 0x0000000000007941 */ /* 0x000fea0003800000 */
.L_x_169:
        /* <DEDUP_REMOVED lines=10> */
.L_x_172:
[----:B------:R-:W-:Y:S05]  /*87e0*/  BSYNC B0 ;  /* 0x0000000000007941 */ /* 0x000fea0003800000 */
.L_x_171:
        /* <DEDUP_REMOVED lines=10> */
.L_x_174:
[----:B------:R-:W-:Y:S05]  /*8890*/  BSYNC B0 ;  /* 0x0000000000007941 */ /* 0x000fea0003800000 */
.L_x_173:
        /* <DEDUP_REMOVED lines=12> */
.L_x_176:
[----:B------:R-:W-:Y:S05]  /*8960*/  BSYNC B0 ;  /* 0x0000000000007941 */ /* 0x000fea0003800000 */
.L_x_175:
        /* <DEDUP_REMOVED lines=13> */
.L_x_178:
[----:B------:R-:W-:Y:S05]  /*8a40*/  BSYNC B0 ;  /* 0x0000000000007941 */ /* 0x000fea0003800000 */
.L_x_177:
        /* <DEDUP_REMOVED lines=10> */
.L_x_180:
[----:B------:R-:W-:Y:S05]  /*8af0*/  BSYNC B0 ;  /* 0x0000000000007941 */ /* 0x000fea0003800000 */
.L_x_179:
        /* <DEDUP_REMOVED lines=10> */
.L_x_182:
[----:B------:R-:W-:Y:S05]  /*8ba0*/  BSYNC B0 ;  /* 0x0000000000007941 */ /* 0x000fea0003800000 */
.L_x_181:
        /* <DEDUP_REMOVED lines=12> */
.L_x_184:
[----:B------:R-:W-:Y:S05]  /*8c70*/  BSYNC B0 ;  /* 0x0000000000007941 */ /* 0x000fea0003800000 */
.L_x_183:
        /* <DEDUP_REMOVED lines=13> */
.L_x_186:
[----:B------:R-:W-:Y:S05]  /*8d50*/  BSYNC B0 ;  /* 0x0000000000007941 */ /* 0x000fea0003800000 */
.L_x_185:
        /* <DEDUP_REMOVED lines=10> */
.L_x_188:
[----:B------:R-:W-:Y:S05]  /*8e00*/  BSYNC B0 ;  /* 0x0000000000007941 */ /* 0x000fea0003800000 */
.L_x_187:
        /* <DEDUP_REMOVED lines=10> */
.L_x_190:
[----:B------:R-:W-:Y:S05]  /*8eb0*/  BSYNC B0 ;  /* 0x0000000000007941 */ /* 0x000fea0003800000 */
.L_x_189:
        /* <DEDUP_REMOVED lines=12> */
.L_x_192:
[----:B------:R-:W-:Y:S05]  /*8f80*/  BSYNC B0 ;  /* 0x0000000000007941 */ /* 0x000fea0003800000 */
.L_x_191:
        /* <DEDUP_REMOVED lines=13> */
.L_x_194:
[----:B------:R-:W-:Y:S05]  /*9060*/  BSYNC B0 ;  /* 0x0000000000007941 */ /* 0x000fea0003800000 */
.L_x_193:
        /* <DEDUP_REMOVED lines=10> */
.L_x_196:
[----:B------:R-:W-:Y:S05]  /*9110*/  BSYNC B0 ;  /* 0x0000000000007941 */ /* 0x000fea0003800000 */
.L_x_195:
        /* <DEDUP_REMOVED lines=10> */
.L_x_198:
[----:B------:R-:W-:Y:S05]  /*91c0*/  BSYNC B0 ;  /* 0x0000000000007941 */ /* 0x000fea0003800000 */
.L_x_197:
        /* <DEDUP_REMOVED lines=12> */
.L_x_200:
[----:B------:R-:W-:Y:S05]  /*9290*/  BSYNC B0 ;  /* 0x0000000000007941 */ /* 0x000fea0003800000 */
.L_x_199:
        /* <DEDUP_REMOVED lines=13> */
.L_x_202:
[----:B------:R-:W-:Y:S05]  /*9370*/  BSYNC B0 ;  /* 0x0000000000007941 */ /* 0x000fea0003800000 */
.L_x_201:
        /* <DEDUP_REMOVED lines=10> */
.L_x_204:
[----:B------:R-:W-:Y:S05]  /*9420*/  BSYNC B0 ;  /* 0x0000000000007941 */ /* 0x000fea0003800000 */
.L_x_203:
        /* <DEDUP_REMOVED lines=10> */
.L_x_206:
[----:B------:R-:W-:Y:S05]  /*94d0*/  BSYNC B0 ;  /* 0x0000000000007941 */ /* 0x000fea0003800000 */
.L_x_205:
        /* <DEDUP_REMOVED lines=12> */
.L_x_208:
[----:B------:R-:W-:Y:S05]  /*95a0*/  BSYNC B0 ;  /* 0x0000000000007941 */ /* 0x000fea0003800000 */
.L_x_207:
        /* <DEDUP_REMOVED lines=13> */
.L_x_210:
[----:B------:R-:W-:Y:S05]  /*9680*/  BSYNC B0 ;  /* 0x0000000000007941 */ /* 0x000fea0003800000 */
.L_x_209:
        /* <DEDUP_REMOVED lines=10> */
.L_x_212:
[----:B------:R-:W-:Y:S05]  /*9730*/  BSYNC B0 ;  /* 0x0000000000007941 */ /* 0x000fea0003800000 */
.L_x_211:
        /* <DEDUP_REMOVED lines=10> */
.L_x_214:
[----:B------:R-:W-:Y:S05]  /*97e0*/  BSYNC B0 ;  /* 0x0000000000007941 */ /* 0x000fea0003800000 */
.L_x_213:
        /* <DEDUP_REMOVED lines=12> */
.L_x_216:
[----:B------:R-:W-:Y:S05]  /*98b0*/  BSYNC B0 ;  /* 0x0000000000007941 */ /* 0x000fea0003800000 */
.L_x_215:
        /* <DEDUP_REMOVED lines=13> */
.L_x_218:
[----:B------:R-:W-:Y:S05]  /*9990*/  BSYNC B0 ;  /* 0x0000000000007941 */ /* 0x000fea0003800000 */
.L_x_217:
        /* <DEDUP_REMOVED lines=10> */
.L_x_220:
[----:B------:R-:W-:Y:S05]  /*9a40*/  BSYNC B0 ;  /* 0x0000000000007941 */ /* 0x000fea0003800000 */
.L_x_219:
        /* <DEDUP_REMOVED lines=10> */
.L_x_222:
[----:B------:R-:W-:Y:S05]  /*9af0*/  BSYNC B0 ;  /* 0x0000000000007941 */ /* 0x000fea0003800000 */
.L_x_221:
        /* <DEDUP_REMOVED lines=12> */
.L_x_224:
[----:B------:R-:W-:Y:S05]  /*9bc0*/  BSYNC B0 ;  /* 0x0000000000007941 */ /* 0x000fea0003800000 */
.L_x_223:
        /* <DEDUP_REMOVED lines=13> */
.L_x_226:
[----:B------:R-:W-:Y:S05]  /*9ca0*/  BSYNC B0 ;  /* 0x0000000000007941 */ /* 0x000fea0003800000 */
.L_x_225:
        /* <DEDUP_REMOVED lines=10> */
.L_x_228:
[----:B------:R-:W-:Y:S05]  /*9d50*/  BSYNC B0 ;  /* 0x0000000000007941 */ /* 0x000fea0003800000 */
.L_x_227:
        /* <DEDUP_REMOVED lines=10> */
.L_x_230:
[----:B------:R-:W-:Y:S05]  /*9e00*/  BSYNC B0 ;  /* 0x0000000000007941 */ /* 0x000fea0003800000 */
.L_x_229:
        /* <DEDUP_REMOVED lines=12> */
.L_x_232:
[----:B------:R-:W-:Y:S05]  /*9ed0*/  BSYNC B0 ;  /* 0x0000000000007941 */ /* 0x000fea0003800000 */
.L_x_231:
        /* <DEDUP_REMOVED lines=13> */
.L_x_234:
[----:B------:R-:W-:Y:S05]  /*9fb0*/  BSYNC B0 ;  /* 0x0000000000007941 */ /* 0x000fea0003800000 */
.L_x_233:
        /* <DEDUP_REMOVED lines=10> */
.L_x_236:
[----:B------:R-:W-:Y:S05]  /*a060*/  BSYNC B0 ;  /* 0x0000000000007941 */ /* 0x000fea0003800000 */
.L_x_235:
        /* <DEDUP_REMOVED lines=10> */
.L_x_238:
[----:B------:R-:W-:Y:S05]  /*a110*/  BSYNC B0 ;  /* 0x0000000000007941 */ /* 0x000fea0003800000 */
.L_x_237:
        /* <DEDUP_REMOVED lines=12> */
.L_x_240:
[----:B------:R-:W-:Y:S05]  /*a1e0*/  BSYNC B0 ;  /* 0x0000000000007941 */ /* 0x000fea0003800000 */
.L_x_239:
        /* <DEDUP_REMOVED lines=13> */
.L_x_242:
[----:B------:R-:W-:Y:S05]  /*a2c0*/  BSYNC B0 ;  /* 0x0000000000007941 */ /* 0x000fea0003800000 */
.L_x_241:
        /* <DEDUP_REMOVED lines=10> */
.L_x_244:
[----:B------:R-:W-:Y:S05]  /*a370*/  BSYNC B0 ;  /* 0x0000000000007941 */ /* 0x000fea0003800000 */
.L_x_243:
        /* <DEDUP_REMOVED lines=10> */
.L_x_246:
[----:B------:R-:W-:Y:S05]  /*a420*/  BSYNC B0 ;  /* 0x0000000000007941 */ /* 0x000fea0003800000 */
.L_x_245:
        /* <DEDUP_REMOVED lines=12> */
.L_x_248:
[----:B------:R-:W-:Y:S05]  /*a4f0*/  BSYNC B0 ;  /* 0x0000000000007941 */ /* 0x000fea0003800000 */
.L_x_247:
        /* <DEDUP_REMOVED lines=13> */
.L_x_250:
[----:B------:R-:W-:Y:S05]  /*a5d0*/  BSYNC B0 ;  /* 0x0000000000007941 */ /* 0x000fea0003800000 */
.L_x_249:
[----:B-----5:R-:W-:Y:S01]  /*a5e0*/  IMAD.U32 R3, R217, 0x10000, RZ ;  /* 0x00010000d9037824 */ /* 0x020fe200078e00ff */
[----:B------:R-:W-:Y:S03]  /*a5f0*/  BSSY B0, `(.L_x_251) ;  /* 0x0000008000007945 */ /* 0x000fe60003800000 */
[----:B------:R-:W-:-:S04]  /*a600*/  FMUL R3, R3, UR17 ;  /* 0x0000001103037c20 */ /* 0x000fc80008400000 */
[----:B------:R-:W-:-:S05]  /*a610*/  FFMA R3, R204, UR16, R3 ;  /* 0x00000010cc037c23 */ /* 0x000fca0008000003 */
[----:B------:R-:W-:-:S05]  /*a620*/  F2FP.BF16.F32.PACK_AB R3, RZ, R3 ;  /* 0x00000003ff03723e */ /* 0x000fca00000010ff */
[----:B------:R0:W-:Y:S01]  /*a630*/  @P4 STG.E.U16 desc[UR12][R6.64+0xd0], R3 ;  /* 0x0000d00306004986 */ /* 0x0001e2000c10150c */
[----:B------:R-:W-:-:S13]  /*a640*/  ISETP.GT.AND P4, PT, R0, 0x40, P6 ;  /* 0x000000400000780c */ /* 0x000fda0003784270 */
[----:B0-----:R-:W-:Y:S05]  /*a650*/  @!P4 BRA `(.L_x_252) ;  /* 0x000000000004c947 */ /* 0x001fea0003800000 */
[----:B------:R0:W5:Y:S02]  /*a660*/  LDG.E.LTC128B.U16 R217, desc[UR12][R218.64+0xd2] ;  /* 0x0000d20cdad97981 */ /* 0x000164000c1e1520 */
.L_x_252:
[----:B------:R-:W-:Y:S05]  /*a670*/  BSYNC B0 ;  /* 0x0000000000007941 */ /* 0x000fea0003800000 */
.L_x_251:
        /* <DEDUP_REMOVED lines=10> */
.L_x_254:
[----:B------:R-:W-:Y:S05]  /*a720*/  BSYNC B0 ;  /* 0x0000000000007941 */ /* 0x000fea0003800000 */
.L_x_253:
        /* <DEDUP_REMOVED lines=8> */
[----:B------:R-:W-:-:S13]  /*a7b0*/  ISETP.GT.AND P4, PT, R0, 0x48, P6 ;  /* 0x000000480000780c */ /* 0x000fda0003784270 */
[----:B0-----:R-:W-:Y:S05]  /*a7c0*/  @!P4 BRA `(.L_x_256) ;  /* 0x000000000004c947 */ /* 0x001fea0003800000 */
[----:B------:R0:W5:Y:S02]  /*a7d0*/  LDG.E.LTC128B.U16 R217, desc[UR12][R16.64+0xd2] ;  /* 0x0000d20c10d97981 */ /* 0x000164000c1e1520 */
.L_x_256:
[----:B------:R-:W-:Y:S05]  /*a7e0*/  BSYNC B0 ;  /* 0x0000000000007941 */ /* 0x000fea0003800000 */
.L_x_255:
        /* <DEDUP_REMOVED lines=9> */
[----:B------:R-:W-:-:S13]  /*a880*/  ISETP.GT.AND P4, PT, R0, 0x40, P3 ;  /* 0x000000400000780c */ /* 0x000fda0001f84270 */
[----:B0-----:R-:W-:Y:S05]  /*a890*/  @!P4 BRA `(.L_x_258) ;  /* 0x000000000004c947 */ /* 0x001fea0003800000 */
[----:B------:R0:W5:Y:S02]  /*a8a0*/  LDG.E.LTC128B.U16 R217, desc[UR12][R218.64+0xe0] ;  /* 0x0000e00cdad97981 */ /* 0x000164000c1e1520 */
.L_x_258:
[----:B------:R-:W-:Y:S05]  /*a8b0*/  BSYNC B0 ;  /* 0x0000000000007941 */ /* 0x000fea0003800000 */
.L_x_257:
        /* <DEDUP_REMOVED lines=9> */
.L_x_260:
[----:B------:R-:W-:Y:S05]  /*a950*/  BSYNC B0 ;  /* 0x0000000000007941 */ /* 0x000fea0003800000 */
.L_x_259:
        /* <DEDUP_REMOVED lines=9> */
.L_x_262:
[----:B------:R-:W-:Y:S05]  /*a9f0*/  BSYNC B0 ;  /* 0x0000000000007941 */ /* 0x000fea0003800000 */
.L_x_261:
        /* <DEDUP_REMOVED lines=11> */
.L_x_264:
[----:B------:R-:W-:Y:S05]  /*aab0*/  BSYNC B0 ;  /* 0x0000000000007941 */ /* 0x000fea0003800000 */
.L_x_263:
        /* <DEDUP_REMOVED lines=12> */
.L_x_266:
[----:B------:R-:W-:Y:S05]  /*ab80*/  BSYNC B0 ;  /* 0x0000000000007941 */ /* 0x000fea0003800000 */
.L_x_265:
        /* <DEDUP_REMOVED lines=9> */
.L_x_268:
[----:B------:R-:W-:Y:S05]  /*ac20*/  BSYNC B0 ;  /* 0x0000000000007941 */ /* 0x000fea0003800000 */
.L_x_267:
        /* <DEDUP_REMOVED lines=9> */
.L_x_270:
[----:B------:R-:W-:Y:S05]  /*acc0*/  BSYNC B0 ;  /* 0x0000000000007941 */ /* 0x000fea0003800000 */
.L_x_269:
        /* <DEDUP_REMOVED lines=11> */
.L_x_272:
[----:B------:R-:W-:Y:S05]  /*ad80*/  BSYNC B0 ;  /* 0x0000000000007941 */ /* 0x000fea0003800000 */
.L_x_271:
[----:B-----5:R-:W-:-:S04]  /*ad90*/  IMAD.U32 R3, R217, 0x10000, RZ ;  /* 0x00010000d9037824 */ /* 0x020fc800078e00ff */
[----:B------:R-:W-:-:S04]  /*ada0*/  FMUL R6, R3, UR17 ;  /* 0x0000001103067c20 */ /* 0x000fc80008400000 */
[----:B------:R-:W-:-:S05]  /*adb0*/  FFMA R6, R215, UR16, R6 ;  /* 0x00000010d7067c23 */ /* 0x000fca0008000006 */
[----:B------:R-:W-:-:S04]  /*adc0*/  F2FP.BF16.F32.PACK_AB R6, RZ, R6 ;  /* 0x00000006ff06723e */ /* 0x000fc800000010ff */
[----:B------:R-:W-:-:S05]  /*add0*/  PRMT R7, R6, 0x7610, R7 ;  /* 0x0000761006077816 */ /* 0x000fca0000000007 */
[----:B------:R1:W-:Y:S01]  /*ade0*/  @P4 STG.E.U16 desc[UR12][R12.64+0xf2], R7 ;  /* 0x0000f2070c004986 */ /* 0x0003e2000c10150c */
[----:B------:R-:W-:-:S04]  /*adf0*/  IADD3 R6, P4, R4, UR9, RZ ;  /* 0x0000000904067c10 */ /* 0x000fc8000ff9e0ff */
[----:B-1----:R-:W-:Y:S02]  /*ae00*/  IADD3.X R7, R5, UR22, RZ, P4, !PT ;  /* 0x0000001605077c10 */ /* 0x002fe4000a7fe4ff */
        /* <DEDUP_REMOVED lines=10> */
[----:B-1----:R-:W-:Y:S05]  /*aeb0*/  @!P4 BRA `(.L_x_274) ;  /* 0x000000000004c947 */ /* 0x002fea0003800000 */
[----:B------:R1:W5:Y:S02]  /*aec0*/  LDG.E.LTC128B.U16 R217, desc[UR12][R220.64+0x2] ;  /* 0x0000020cdcd97981 */ /* 0x000364000c1e1520 */
.L_x_274:
[----:B------:R-:W-:Y:S05]  /*aed0*/  BSYNC B0 ;  /* 0x0000000000007941 */ /* 0x000fea0003800000 */
.L_x_273:
        /* <DEDUP_REMOVED lines=10> */
[----:B--2---:R-:W-:Y:S05]  /*af80*/  @!P4 BRA `(.L_x_276) ;  /* 0x000000000004c947 */ /* 0x004fea0003800000 */
[----:B------:R2:W5:Y:S02]  /*af90*/  LDG.E.LTC128B.U16 R217, desc[UR12][R224.64] ;  /* 0x0000000ce0d97981 */ /* 0x000564000c1e1520 */
.L_x_276:
[----:B------:R-:W-:Y:S05]  /*afa0*/  BSYNC B0 ;  /* 0x0000000000007941 */ /* 0x000fea0003800000 */
.L_x_275:
        /* <DEDUP_REMOVED lines=10> */
[----:B0-----:R-:W-:Y:S05]  /*b050*/  @!P4 BRA `(.L_x_278) ;  /* 0x000000000004c947 */ /* 0x001fea0003800000 */
[----:B------:R0:W5:Y:S02]  /*b060*/  LDG.E.LTC128B.U16 R217, desc[UR12][R18.64+0x2] ;  /* 0x0000020c12d97981 */ /* 0x000164000c1e1520 */
.L_x_278:
[----:B------:R-:W-:Y:S05]  /*b070*/  BSYNC B0 ;  /* 0x0000000000007941 */ /* 0x000fea0003800000 */
.L_x_277:
        /* <DEDUP_REMOVED lines=10> */
.L_x_280:
[----:B------:R-:W-:Y:S05]  /*b120*/  BSYNC B0 ;  /* 0x0000000000007941 */ /* 0x000fea0003800000 */
.L_x_279:
        /* <DEDUP_REMOVED lines=10> */
.L_x_282:
[----:B------:R-:W-:Y:S05]  /*b1d0*/  BSYNC B0 ;  /* 0x0000000000007941 */ /* 0x000fea0003800000 */
.L_x_281:
        /* <DEDUP_REMOVED lines=10> */
.L_x_284:
[----:B------:R-:W-:Y:S05]  /*b280*/  BSYNC B0 ;  /* 0x0000000000007941 */ /* 0x000fea0003800000 */
.L_x_283:
        /* <DEDUP_REMOVED lines=10> */
.L_x_286:
[----:B------:R-:W-:Y:S05]  /*b330*/  BSYNC B0 ;  /* 0x0000000000007941 */ /* 0x000fea0003800000 */
.L_x_285:
        /* <DEDUP_REMOVED lines=13> */
.L_x_288:
[----:B------:R-:W-:Y:S05]  /*b410*/  BSYNC B0 ;  /* 0x0000000000007941 */ /* 0x000fea0003800000 */
.L_x_287:
        /* <DEDUP_REMOVED lines=10> */
.L_x_290:
[----:B------:R-:W-:Y:S05]  /*b4c0*/  BSYNC B0 ;  /* 0x0000000000007941 */ /* 0x000fea0003800000 */
.L_x_289:
        /* <DEDUP_REMOVED lines=10> */
.L_x_292:
[----:B------:R-:W-:Y:S05]  /*b570*/  BSYNC B0 ;  /* 0x0000000000007941 */ /* 0x000fea0003800000 */
.L_x_291:
        /* <DEDUP_REMOVED lines=12> */
.L_x_294:
[----:B------:R-:W-:Y:S05]  /*b640*/  BSYNC B0 ;  /* 0x0000000000007941 */ /* 0x000fea0003800000 */
.L_x_293:
        /* <DEDUP_REMOVED lines=13> */
.L_x_296:
[----:B------:R-:W-:Y:S05]  /*b720*/  BSYNC B0 ;  /* 0x0000000000007941 */ /* 0x000fea0003800000 */
.L_x_295:
        /* <DEDUP_REMOVED lines=10> */
.L_x_298:
[----:B------:R-:W-:Y:S05]  /*b7d0*/  BSYNC B0 ;  /* 0x0000000000007941 */ /* 0x000fea0003800000 */
.L_x_297:
        /* <DEDUP_REMOVED lines=10> */
.L_x_300:
[----:B------:R-:W-:Y:S05]  /*b880*/  BSYNC B0 ;  /* 0x0000000000007941 */ /* 0x000fea0003800000 */
.L_x_299:
        /* <DEDUP_REMOVED lines=12> */
.L_x_302:
[----:B------:R-:W-:Y:S05]  /*b950*/  BSYNC B0 ;  /* 0x0000000000007941 */ /* 0x000fea0003800000 */
.L_x_301:
        /* <DEDUP_REMOVED lines=13> */
.L_x_304:
[----:B------:R-:W-:Y:S05]  /*ba30*/  BSYNC B0 ;  /* 0x0000000000007941 */ /* 0x000fea0003800000 */
.L_x_303:
        /* <DEDUP_REMOVED lines=10> */
.L_x_306:
[----:B------:R-:W-:Y:S05]  /*bae0*/  BSYNC B0 ;  /* 0x0000000000007941 */ /* 0x000fea0003800000 */
.L_x_305:
        /* <DEDUP_REMOVED lines=10> */
.L_x_308:
[----:B------:R-:W-:Y:S05]  /*bb90*/  BSYNC B0 ;  /* 0x0000000000007941 */ /* 0x000fea0003800000 */
.L_x_307:
        /* <DEDUP_REMOVED lines=12> */
.L_x_310:
[----:B------:R-:W-:Y:S05]  /*bc60*/  BSYNC B0 ;  /* 0x0000000000007941 */ /* 0x000fea0003800000 */
.L_x_309:
        /* <DEDUP_REMOVED lines=13> */
.L_x_312:
[----:B------:R-:W-:Y:S05]  /*bd40*/  BSYNC B0 ;  /* 0x0000000000007941 */ /* 0x000fea0003800000 */
.L_x_311:
        /* <DEDUP_REMOVED lines=10> */
.L_x_314:
[----:B------:R-:W-:Y:S05]  /*bdf0*/  BSYNC B0 ;  /* 0x0000000000007941 */ /* 0x000fea0003800000 */
.L_x_313:
        /* <DEDUP_REMOVED lines=10> */
.L_x_316:
[----:B------:R-:W-:Y:S05]  /*bea0*/  BSYNC B0 ;  /* 0x0000000000007941 */ /* 0x000fea0003800000 */
.L_x_315:
        /* <DEDUP_REMOVED lines=12> */
.L_x_318:
[----:B------:R-:W-:Y:S05]  /*bf70*/  BSYNC B0 ;  /* 0x0000000000007941 */ /* 0x000fea0003800000 */
.L_x_317:
        /* <DEDUP_REMOVED lines=13> */
.L_x_320:
[----:B------:R-:W-:Y:S05]  /*c050*/  BSYNC B0 ;  /* 0x0000000000007941 */ /* 0x000fea0003800000 */
.L_x_319:
        /* <DEDUP_REMOVED lines=10> */
.L_x_322:
[----:B------:R-:W-:Y:S05]  /*c100*/  BSYNC B0 ;  /* 0x0000000000007941 */ /* 0x000fea0003800000 */
.L_x_321:
        /* <DEDUP_REMOVED lines=10> */
.L_x_324:
[----:B------:R-:W-:Y:S05]  /*c1b0*/  BSYNC B0 ;  /* 0x0000000000007941 */ /* 0x000fea0003800000 */
.L_x_323:
        /* <DEDUP_REMOVED lines=12> */
.L_x_326:
[----:B------:R-:W-:Y:S05]  /*c280*/  BSYNC B0 ;  /* 0x0000000000007941 */ /* 0x000fea0003800000 */
.L_x_325:
        /* <DEDUP_REMOVED lines=13> */
.L_x_328:
[----:B------:R-:W-:Y:S05]  /*c360*/  BSYNC B0 ;  /* 0x0000000000007941 */ /* 0x000fea0003800000 */
.L_x_327:
        /* <DEDUP_REMOVED lines=10> */
.L_x_330:
[----:B------:R-:W-:Y:S05]  /*c410*/  BSYNC B0 ;  /* 0x0000000000007941 */ /* 0x000fea0003800000 */
.L_x_329:
        /* <DEDUP_REMOVED lines=10> */
.L_x_332:
[----:B------:R-:W-:Y:S05]  /*c4c0*/  BSYNC B0 ;  /* 0x0000000000007941 */ /* 0x000fea0003800000 */
.L_x_331:
        /* <DEDUP_REMOVED lines=12> */
.L_x_334:
[----:B------:R-:W-:Y:S05]  /*c590*/  BSYNC B0 ;  /* 0x0000000000007941 */ /* 0x000fea0003800000 */
.L_x_333:
        /* <DEDUP_REMOVED lines=13> */
.L_x_336:
[----:B------:R-:W-:Y:S05]  /*c670*/  BSYNC B0 ;  /* 0x0000000000007941 */ /* 0x000fea0003800000 */
.L_x_335:
        /* <DEDUP_REMOVED lines=10> */
.L_x_338:
[----:B------:R-:W-:Y:S05]  /*c720*/  BSYNC B0 ;  /* 0x0000000000007941 */ /* 0x000fea0003800000 */
.L_x_337:
        /* <DEDUP_REMOVED lines=10> */
.L_x_340:
[----:B------:R-:W-:Y:S05]  /*c7d0*/  BSYNC B0 ;  /* 0x0000000000007941 */ /* 0x000fea0003800000 */
.L_x_339:
[----:B-----5:R-:W-:Y:S01]  /*c7e0*/  IMAD.U32 R3, R217, 0x10000, RZ ;  /* 0x00010000d9037824 */ /* 0x020fe200078e00ff */
[----:B------:R-:W-:Y:S01]  /*c7f0*/  IADD3 R8, R4, UR25, R216 ;  /* 0x0000001904087c10 */ /* 0x000fe2000fffe0d8 */
[----:B------:R-:W-:Y:S01]  /*c800*/  @P4 IMAD.MOV.U32 R9, RZ, RZ, R21 ;  /* 0x000000ffff094224 */ /* 0x000fe200078e0015 */
[----:B------:R-:W-:Y:S01]  /*c810*/  BSSY B0, `(.L_x_341) ;  /* 0x0000009000007945 */ /* 0x000fe20003800000 */
        /* <DEDUP_REMOVED lines=8> */
.L_x_342:
[----:B------:R-:W-:Y:S05]  /*c8a0*/  BSYNC B0 ;  /* 0x0000000000007941 */ /* 0x000fea0003800000 */
.L_x_341:
[----:B-----5:R-:W-:Y:S01]  /*c8b0*/  IMAD.U32 R3, R217, 0x10000, RZ ;  /* 0x00010000d9037824 */ /* 0x020fe200078e00ff */
[----:B------:R-:W-:Y:S01]  /*c8c0*/  BSSY B0, `(.L_x_343) ;  /* 0x000000b000007945 */ /* 0x000fe20003800000 */
[----:B------:R-:W-:Y:S02]  /*c8d0*/  @P4 IMAD.MOV.U32 R9, RZ, RZ, R21 ;  /* 0x000000ffff094224 */ /* 0x000fe400078e0015 */
[----:B------:R-:W-:-:S04]  /*c8e0*/  FMUL R8, R3, UR17 ;  /* 0x0000001103087c20 */ /* 0x000fc80008400000 */
[----:B------:R-:W-:-:S05]  /*c8f0*/  FFMA R8, R123, UR16, R8 ;  /* 0x000000107b087c23 */ /* 0x000fca0008000008 */
[----:B------:R-:W-:Y:S02]  /*c900*/  F2FP.BF16.F32.PACK_AB R3, RZ, R8 ;  /* 0x00000008ff03723e */ /* 0x000fe400000010ff */
[----:B------:R-:W-:-:S05]  /*c910*/  IADD3 R8, R4, UR25, R216 ;  /* 0x0000001904087c10 */ /* 0x000fca000fffe0d8 */
[----:B------:R0:W-:Y:S01]  /*c920*/  @P4 STG.E.U16 desc[UR12][R8.64+0x82], R3 ;  /* 0x0000820308004986 */ /* 0x0001e2000c10150c */
[----:B------:R-:W-:-:S04]  /*c930*/  LOP3.LUT P4, RZ, R2, 0x2000, RZ, 0xc0, !PT ;  /* 0x0000200002ff7812 */ /* 0x000fc8000788c0ff */
[----:B------:R-:W-:-:S13]  /*c940*/  ISETP.GT.AND P4, PT, R0, 0x80, P4 ;  /* 0x000000800000780c */ /* 0x000fda0002784270 */
[----:B0-----:R-:W-:Y:S05]  /*c950*/  @!P4 BRA `(.L_x_344) ;  /* 0x000000000004c947 */ /* 0x001fea0003800000 */
[----:B------:R0:W5:Y:S02]  /*c960*/  LDG.E.LTC128B.U16 R217, desc[UR12][R220.64+0x90] ;  /* 0x0000900cdcd97981 */ /* 0x000164000c1e1520 */
.L_x_344:
[----:B------:R-:W-:Y:S05]  /*c970*/  BSYNC B0 ;  /* 0x0000000000007941 */ /* 0x000fea0003800000 */
.L_x_343:
        /* <DEDUP_REMOVED lines=10> */
.L_x_346:
[----:B------:R-:W-:Y:S05]  /*ca20*/  BSYNC B0 ;  /* 0x0000000000007941 */ /* 0x000fea0003800000 */
.L_x_345:
        /* <DEDUP_REMOVED lines=10> */
.L_x_348:
[----:B------:R-:W-:Y:S05]  /*cad0*/  BSYNC B0 ;  /* 0x0000000000007941 */ /* 0x000fea0003800000 */
.L_x_347:
        /* <DEDUP_REMOVED lines=12> */
.L_x_350:
[----:B------:R-:W-:Y:S05]  /*cba0*/  BSYNC B0 ;  /* 0x0000000000007941 */ /* 0x000fea0003800000 */
.L_x_349:
        /* <DEDUP_REMOVED lines=12> */
.L_x_352:
[----:B------:R-:W-:Y:S05]  /*cc70*/  BSYNC B0 ;  /* 0x0000000000007941 */ /* 0x000fea0003800000 */
.L_x_351:
        /* <DEDUP_REMOVED lines=10> */
.L_x_354:
[----:B------:R-:W-:Y:S05]  /*cd20*/  BSYNC B0 ;  /* 0x0000000000007941 */ /* 0x000fea0003800000 */
.L_x_353:
        /* <DEDUP_REMOVED lines=10> */
.L_x_356:
[----:B------:R-:W-:Y:S05]  /*cdd0*/  BSYNC B0 ;  /* 0x0000000000007941 */ /* 0x000fea0003800000 */
.L_x_355:
        /* <DEDUP_REMOVED lines=12> */
.L_x_358:
[----:B------:R-:W-:Y:S05]  /*cea0*/  BSYNC B0 ;  /* 0x0000000000007941 */ /* 0x000fea0003800000 */
.L_x_357:
        /* <DEDUP_REMOVED lines=12> */
.L_x_360:
[----:B------:R-:W-:Y:S05]  /*cf70*/  BSYNC B0 ;  /* 0x0000000000007941 */ /* 0x000fea0003800000 */
.L_x_359:
        /* <DEDUP_REMOVED lines=10> */
.L_x_362:
[----:B------:R-:W-:Y:S05]  /*d020*/  BSYNC B0 ;  /* 0x0000000000007941 */ /* 0x000fea0003800000 */
.L_x_361:
        /* <DEDUP_REMOVED lines=10> */
.L_x_364:
[----:B------:R-:W-:Y:S05]  /*d0d0*/  BSYNC B0 ;  /* 0x0000000000007941 */ /* 0x000fea0003800000 */
.L_x_363:
        /* <DEDUP_REMOVED lines=12> */
.L_x_366:
[----:B------:R-:W-:Y:S05]  /*d1a0*/  BSYNC B0 ;  /* 0x0000000000007941 */ /* 0x000fea0003800000 */
.L_x_365:
        /* <DEDUP_REMOVED lines=12> */
.L_x_368:
[----:B------:R-:W-:Y:S05]  /*d270*/  BSYNC B0 ;  /* 0x0000000000007941 */ /* 0x000fea0003800000 */
.L_x_367:
        /* <DEDUP_REMOVED lines=10> */
.L_x_370:
[----:B------:R-:W-:Y:S05]  /*d320*/  BSYNC B0 ;  /* 0x0000000000007941 */ /* 0x000fea0003800000 */
.L_x_369:
        /* <DEDUP_REMOVED lines=10> */
.L_x_372:
[----:B------:R-:W-:Y:S05]  /*d3d0*/  BSYNC B0 ;  /* 0x0000000000007941 */ /* 0x000fea0003800000 */
.L_x_371:
        /* <DEDUP_REMOVED lines=12> */
.L_x_374:
[----:B------:R-:W-:Y:S05]  /*d4a0*/  BSYNC B0 ;  /* 0x0000000000007941 */ /* 0x000fea0003800000 */
.L_x_373:
        /* <DEDUP_REMOVED lines=12> */
.L_x_376:
[----:B------:R-:W-:Y:S05]  /*d570*/  BSYNC B0 ;  /* 0x0000000000007941 */ /* 0x000fea0003800000 */
.L_x_375:
        /* <DEDUP_REMOVED lines=9> */
.L_x_378:
[----:B------:R-:W-:Y:S05]  /*d610*/  BSYNC B0 ;  /* 0x0000000000007941 */ /* 0x000fea0003800000 */
.L_x_377:
        /* <DEDUP_REMOVED lines=10> */
.L_x_380:
[----:B------:R-:W-:Y:S05]  /*d6c0*/  BSYNC B0 ;  /* 0x0000000000007941 */ /* 0x000fea0003800000 */
.L_x_379:
        /* <DEDUP_REMOVED lines=8> */
[----:B------:R-:W-:-:S13]  /*d750*/  ISETP.GT.AND P4, PT, R0, 0x88, P6 ;  /* 0x000000880000780c */ /* 0x000fda0003784270 */
[----:B0-----:R-:W-:Y:S05]  /*d760*/  @!P4 BRA `(.L_x_382) ;  /* 0x000000000004c947 */ /* 0x001fea0003800000 */
[----:B------:R0:W5:Y:S02]  /*d770*/  LDG.E.LTC128B.U16 R217, desc[UR12][R18.64+0xd2] ;  /* 0x0000d20c12d97981 */ /* 0x000164000c1e1520 */
.L_x_382:
[----:B------:R-:W-:Y:S05]  /*d780*/  BSYNC B0 ;  /* 0x0000000000007941 */ /* 0x000fea0003800000 */
.L_x_381:
        /* <DEDUP_REMOVED lines=8> */
[----:B------:R-:W-:-:S13]  /*d810*/  ISETP.GT.AND P4, PT, R0, 0x80, P3 ;  /* 0x000000800000780c */ /* 0x000fda0001f84270 */
[----:B0-----:R-:W-:Y:S05]  /*d820*/  @!P4 BRA `(.L_x_384) ;  /* 0x000000000004c947 */ /* 0x001fea0003800000 */
[----:B------:R0:W5:Y:S02]  /*d830*/  LDG.E.LTC128B.U16 R217, desc[UR12][R220.64+0xe0] ;  /* 0x0000e00cdcd97981 */ /* 0x000164000c1e1520 */
.L_x_384:
[----:B------:R-:W-:Y:S05]  /*d840*/  BSYNC B0 ;  /* 0x0000000000007941 */ /* 0x000fea0003800000 */
.L_x_383:
        /* <DEDUP_REMOVED lines=9> */
.L_x_386:
[----:B------:R-:W-:Y:S05]  /*d8e0*/  BSYNC B0 ;  /* 0x0000000000007941 */ /* 0x000fea0003800000 */
.L_x_385:
        /* <DEDUP_REMOVED lines=9> */
.L_x_388:
[----:B------:R-:W-:Y:S05]  /*d980*/  BSYNC B0 ;  /* 0x0000000000007941 */ /* 0x000fea0003800000 */
.L_x_387:
        /* <DEDUP_REMOVED lines=11> */
.L_x_390:
[----:B------:R-:W-:Y:S05]  /*da40*/  BSYNC B0 ;  /* 0x0000000000007941 */ /* 0x000fea0003800000 */
.L_x_389:
        /* <DEDUP_REMOVED lines=11> */
.L_x_392:
[----:B------:R-:W-:Y:S05]  /*db00*/  BSYNC B0 ;  /* 0x0000000000007941 */ /* 0x000fea0003800000 */
.L_x_391:
        /* <DEDUP_REMOVED lines=9> */
.L_x_394:
[----:B------:R-:W-:Y:S05]  /*dba0*/  BSYNC B0 ;  /* 0x0000000000007941 */ /* 0x000fea0003800000 */
.L_x_393:
        /* <DEDUP_REMOVED lines=9> */
.L_x_396:
[----:B------:R-:W-:Y:S05]  /*dc40*/  BSYNC B0 ;  /* 0x0000000000007941 */ /* 0x000fea0003800000 */
.L_x_395:
        /* <DEDUP_REMOVED lines=11> */
.L_x_398:
[----:B------:R-:W-:Y:S05]  /*dd00*/  BSYNC B0 ;  /* 0x0000000000007941 */ /* 0x000fea0003800000 */
.L_x_397:
[----:B-----5:R-:W-:Y:S01]  /*dd10*/  IMAD.U32 R3, R217, 0x10000, RZ ;  /* 0x00010000d9037824 */ /* 0x020fe200078e00ff */
[----:B------:R-:W-:-:S03]  /*dd20*/  IADD3 R20, R4, UR25, R216 ;  /* 0x0000001904147c10 */ /* 0x000fc6000fffe0d8 */
[----:B------:R-:W-:-:S04]  /*dd30*/  FMUL R6, R3, UR17 ;  /* 0x0000001103067c20 */ /* 0x000fc80008400000 */
[----:B------:R-:W-:-:S05]  /*dd40*/  FFMA R6, R151, UR16, R6 ;  /* 0x0000001097067c23 */ /* 0x000fca0008000006 */
[----:B------:R-:W-:-:S05]  /*dd50*/  F2FP.BF16.F32.PACK_AB R6, RZ, R6 ;  /* 0x00000006ff06723e */ /* 0x000fca00000010ff */
[----:B------:R1:W-:Y:S01]  /*dd60*/  @P4 STG.E.U16 desc[UR12][R20.64+0xf2], R6 ;  /* 0x0000f20614004986 */ /* 0x0003e2000c10150c */
[----:B------:R-:W-:-:S13]  /*dd70*/  ISETP.GT.AND P4, PT, R0, 0xc0, P5 ;  /* 0x000000c00000780c */ /* 0x000fda0002f84270 */
[----:B------:R-:W2:Y:S01]  /*dd80*/  @P4 LDG.E.LTC128B.U16 R217, desc[UR12][R228.64] ;  /* 0x0000000ce4d94981 */ /* 0x000ea2000c1e1520 */
[----:B------:R-:W-:Y:S01]  /*dd90*/  IMAD.U32 R7, RZ, RZ, UR18 ;  /* 0x00000012ff077e24 */ /* 0x000fe2000f8e00ff */
[----:B------:R-:W-:Y:S01]  /*dda0*/  UIMAD UR9, UR19, 0x180, URZ ;  /* 0x00000180130978a4 */ /* 0x000fe2000f8e023f */
[----:B------:R-:W-:Y:S02]  /*ddb0*/  BSSY B0, `(.L_x_399) ;  /* 0x000000d000007945 */ /* 0x000fe40003800000 */
[----:B------:R-:W-:-:S04]  /*ddc0*/  IMAD.WIDE.U32 R4, R7, 0x180, R4 ;  /* 0x0000018007047825 */ /* 0x000fc800078e0004 */
[----:B------:R-:W-:Y:S02]  /*ddd0*/  VIADD R7, R5, UR9 ;  /* 0x0000000905077c36 */ /* 0x000fe40008000000 */
[----:B-1----:R-:W-:Y:S02]  /*dde0*/  @P4 IMAD.MOV.U32 R6, RZ, RZ, R4 ;  /* 0x000000ffff064224 */ /* 0x002fe400078e0004 */
        /* <DEDUP_REMOVED lines=9> */
.L_x_400:
[----:B------:R-:W-:Y:S05]  /*de80*/  BSYNC B0 ;  /* 0x0000000000007941 */ /* 0x000fea0003800000 */
.L_x_399:
[----:B-----5:R-:W-:Y:S01]  /*de90*/  IMAD.U32 R3, R217, 0x10000, RZ ;  /* 0x00010000d9037824 */ /* 0x020fe200078e00ff */
[----:B------:R-:W-:Y:S01]  /*dea0*/  ISETP.GT.AND P5, PT, R0, 0xc8, P5 ;  /* 0x000000c80000780c */ /* 0x000fe20002fa4270 */
[----:B------:R-:W-:Y:S01]  /*deb0*/  @P4 IMAD.MOV.U32 R12, RZ, RZ, R4 ;  /* 0x000000ffff0c4224 */ /* 0x000fe200078e0004 */
[----:B------:R-:W-:Y:S01]  /*dec0*/  BSSY B0, `(.L_x_401) ;  /* 0x000000e000007945 */ /* 0x000fe20003800000 */
[----:B------:R-:W-:Y:S01]  /*ded0*/  FMUL R6, R3, UR17 ;  /* 0x0000001103067c20 */ /* 0x000fe20008400000 */
[----:B------:R-:W-:Y:S02]  /*dee0*/  @P4 IMAD.MOV.U32 R13, RZ, RZ, R7 ;  /* 0x000000ffff0d4224 */ /* 0x000fe400078e0007 */
[----:B------:R-:W-:Y:S02]  /*def0*/  VIADD R9, R5, UR9 ;  /* 0x0000000905097c36 */ /* 0x000fe40008000000 */
[----:B------:R-:W-:-:S05]  /*df00*/  FFMA R6, R25, UR16, R6 ;  /* 0x0000001019067c23 */ /* 0x000fca0008000006 */
[----:B------:R-:W-:-:S04]  /*df10*/  F2FP.BF16.F32.PACK_AB R6, RZ, R6 ;  /* 0x00000006ff06723e */ /* 0x000fc800000010ff */
[----:B------:R-:W-:-:S05]  /*df20*/  PRMT R3, R6, 0x7610, R3 ;  /* 0x0000761006037816 */ /* 0x000fca0000000003 */
[----:B------:R2:W-:Y:S01]  /*df30*/  @P4 STG.E.U16 desc[UR12][R12.64+0x2], R3 ;  /* 0x000002030c004986 */ /* 0x0005e2000c10150c */
[----:B------:R-:W-:-:S04]  /*df40*/  IADD3 R10, P4, R4, UR25, RZ ;  /* 0x00000019040a7c10 */ /* 0x000fc8000ff9e0ff */
[----:B------:R-:W-:Y:S02]  /*df50*/  IADD3.X R11, R7, UR8, RZ, P4, !PT ;  /* 0x00000008070b7c10 */ /* 0x000fe4000a7fe4ff */
[----:B------:R-:W-:-:S04]  /*df60*/  IADD3 R6, P4, R4, UR25, RZ ;  /* 0x0000001904067c10 */ /* 0x000fc8000ff9e0ff */
[----:B------:R-:W-:Y:S01]  /*df70*/  IADD3.X R7, R9, UR8, RZ, P4, !PT ;  /* 0x0000000809077c10 */ /* 0x000fe2000a7fe4ff */
[----:B--2---:R-:W-:Y:S08]  /*df80*/  @!P5 BRA `(.L_x_402) ;  /* 0x000000000004d947 */ /* 0x004ff00003800000 */
[----:B------:R2:W5:Y:S02]  /*df90*/  LDG.E.LTC128B.U16 R217, desc[UR12][R14.64] ;  /* 0x0000000c0ed97981 */ /* 0x000564000c1e1520 */
.L_x_402:
[----:B------:R-:W-:Y:S05]  /*dfa0*/  BSYNC B0 ;  /* 0x0000000000007941 */ /* 0x000fea0003800000 */
.L_x_401:
[----:B-----5:R-:W-:Y:S01]  /*dfb0*/  IMAD.U32 R3, R217, 0x10000, RZ ;  /* 0x00010000d9037824 */ /* 0x020fe200078e00ff */
[----:B------:R-:W-:Y:S01]  /*dfc0*/  LOP3.LUT P4, RZ, R2, 0x2, RZ, 0xc0, !PT ;  /* 0x0000000202ff7812 */ /* 0x000fe2000788c0ff */
[----:B------:R-:W-:Y:S02]  /*dfd0*/  BSSY B0, `(.L_x_403) ;  /* 0x0000008000007945 */ /* 0x000fe40003800000 */
[----:B------:R-:W-:Y:S01]  /*dfe0*/  FMUL R3, R3, UR17 ;  /* 0x0000001103037c20 */ /* 0x000fe20008400000 */
[----:B------:R-:W-:-:S03]  /*dff0*/  ISETP.GT.AND P4, PT, R0, 0xc8, P4 ;  /* 0x000000c80000780c */ /* 0x000fc60002784270 */
[----:B------:R-:W-:-:S05]  /*e000*/  FFMA R3, R26, UR16, R3 ;  /* 0x000000101a037c23 */ /* 0x000fca0008000003 */
[----:B------:R-:W-:-:S05]  /*e010*/  F2FP.BF16.F32.PACK_AB R3, RZ, R3 ;  /* 0x00000003ff03723e */ /* 0x000fca00000010ff */
[----:B------:R0:W-:Y:S01]  /*e020*/  @P5 STG.E.U16 desc[UR12][R10.64], R3 ;  /* 0x000000030a005986 */ /* 0x0001e2000c10150c */
[----:B------:R-:W-:Y:S05]  /*e030*/  @!P4 BRA `(.L_x_404) ;  /* 0x000000000004c947 */ /* 0x000fea0003800000 */
[----:B------:R0:W5:Y:S02]  /*e040*/  LDG.E.LTC128B.U16 R217, desc[UR12][R22.64+0x2] ;  /* 0x0000020c16d97981 */ /* 0x000164000c1e1520 */
.L_x_404:
[----:B------:R-:W-:Y:S05]  /*e050*/  BSYNC B0 ;  /* 0x0000000000007941 */ /* 0x000fea0003800000 */
.L_x_403:
[----:B0----5:R-:W-:Y:S01]  /*e060*/  IMAD.U32 R3, R217, 0x10000, RZ ;  /* 0x00010000d9037824 */ /* 0x021fe200078e00ff */
[----:B------:R-:W-:Y:S01]  /*e070*/  LOP3.LUT P5, RZ, R2, 0x4, RZ, 0xc0, !PT ;  /* 0x0000000402ff7812 */ /* 0x000fe200078ac0ff */
[----:B------:R-:W-:Y:S02]  /*e080*/  BSSY B0, `(.L_x_405) ;  /* 0x0000009000007945 */ /* 0x000fe40003800000 */
[----:B------:R-:W-:-:S04]  /*e090*/  FMUL R10, R3, UR17 ;  /* 0x00000011030a7c20 */ /* 0x000fc80008400000 */
[----:B------:R-:W-:-:S05]  /*e0a0*/  FFMA R10, R27, UR16, R10 ;  /* 0x000000101b0a7c23 */ /* 0x000fca000800000a */
[----:B------:R-:W-:Y:S01]  /*e0b0*/  F2FP.BF16.F32.PACK_AB R3, RZ, R10 ;  /* 0x0000000aff03723e */ /* 0x000fe200000010ff */
[----:B------:R-:W-:-:S05]  /*e0c0*/  VIADD R10, R4, UR25 ;  /* 0x00000019040a7c36 */ /* 0x000fca0008000000 */
[----:B------:R0:W-:Y:S01]  /*e0d0*/  @P4 STG.E.U16 desc[UR12][R10.64+0x2], R3 ;  /* 0x000002030a004986 */ /* 0x0001e2000c10150c */
[----:B------:R-:W-:-:S13]  /*e0e0*/  ISETP.GT.AND P4, PT, R0, 0xc0, P5 ;  /* 0x000000c00000780c */ /* 0x000fda0002f84270 */
[----:B0-----:R-:W-:Y:S05]  /*e0f0*/  @!P4 BRA `(.L_x_406) ;  /* 0x000000000004c947 */ /* 0x001fea0003800000 */
[----:B------:R0:W5:Y:S02]  /*e100*/  LDG.E.LTC128B.U16 R217, desc[UR12][R222.64+0x10] ;  /* 0x0000100cded97981 */ /* 0x000164000c1e1520 */
.L_x_406:
[----:B------:R-:W-:Y:S05]  /*e110*/  BSYNC B0 ;  /* 0x0000000000007941 */ /* 0x000fea0003800000 */
.L_x_405:
[----:B-----5:R-:W-:Y:S01]  /*e120*/  IMAD.U32 R3, R217, 0x10000, RZ ;  /* 0x00010000d9037824 */ /* 0x020fe200078e00ff */
[----:B------:R-:W-:Y:S01]  /*e130*/  LOP3.LUT P5, RZ, R2, 0x8, RZ, 0xc0, !PT ;  /* 0x0000000802ff7812 */ /* 0x000fe200078ac0ff */
        /* <DEDUP_REMOVED lines=9> */
.L_x_408:
[----:B------:R-:W-:Y:S05]  /*e1d0*/  BSYNC B0 ;  /* 0x0000000000007941 */ /* 0x000fea0003800000 */
.L_x_407:
        /* <DEDUP_REMOVED lines=13> */
.L_x_410:
[----:B------:R-:W-:Y:S05]  /*e2b0*/  BSYNC B0 ;  /* 0x0000000000007941 */ /* 0x000fea0003800000 */
.L_x_409:
        /* <DEDUP_REMOVED lines=9> */
.L_x_412:
[----:B------:R-:W-:Y:S05]  /*e350*/  BSYNC B0 ;  /* 0x0000000000007941 */ /* 0x000fea0003800000 */
.L_x_411:
[----:B-----5:R-:W-:Y:S01]  /*e360*/  IMAD.U32 R3, R217, 0x10000, RZ ;  /* 0x00010000d9037824 */ /* 0x020fe200078e00ff */
[----:B------:R-:W-:Y:S01]  /*e370*/  LOP3.LUT P5, RZ, R2, 0x10, RZ, 0xc0, !PT ;  /* 0x0000001002ff7812 */ /* 0x000fe200078ac0ff */
[----:B------:R-:W-:Y:S01]  /*e380*/  @P4 IMAD.MOV.U32 R11, RZ, RZ, R7 ;  /* 0x000000ffff0b4224 */ /* 0x000fe200078e0007 */
[----:B------:R-:W-:Y:S01]  /*e390*/  BSSY B0, `(.L_x_413) ;  /* 0x0000009000007945 */ /* 0x000fe20003800000 */
        /* <DEDUP_REMOVED lines=8> */
.L_x_414:
[----:B------:R-:W-:Y:S05]  /*e420*/  BSYNC B0 ;  /* 0x0000000000007941 */ /* 0x000fea0003800000 */
.L_x_413:
[----:B-----5:R-:W-:Y:S01]  /*e430*/  IMAD.U32 R3, R217, 0x10000, RZ ;  /* 0x00010000d9037824 */ /* 0x020fe200078e00ff */
[----:B------:R-:W-:Y:S01]  /*e440*/  LOP3.LUT P5, RZ, R2, 0x400000, RZ, 0xc0, !PT ;  /* 0x0040000002ff7812 */ /* 0x000fe200078ac0ff */
[----:B------:R-:W-:Y:S01]  /*e450*/  @P4 IMAD.MOV.U32 R10, RZ, RZ, R4 ;  /* 0x000000ffff0a4224 */ /* 0x000fe200078e0004 */
[----:B------:R-:W-:Y:S01]  /*e460*/  BSSY B0, `(.L_x_415) ;  /* 0x0000009000007945 */ /* 0x000fe20003800000 */
        /* <DEDUP_REMOVED lines=8> */
.L_x_416:
[----:B------:R-:W-:Y:S05]  /*e4f0*/  BSYNC B0 ;  /* 0x0000000000007941 */ /* 0x000fea0003800000 */
.L_x_415:
        /* <DEDUP_REMOVED lines=13> */
.L_x_418:
[----:B------:R-:W-:Y:S05]  /*e5d0*/  BSYNC B0 ;  /* 0x0000000000007941 */ /* 0x000fea0003800000 */
.L_x_417:
[----:B-----5:R-:W-:Y:S01]  /*e5e0*/  IMAD.U32 R3, R217, 0x10000, RZ ;  /* 0x00010000d9037824 */ /* 0x020fe200078e00ff */
[----:B------:R-:W-:Y:S01]  /*e5f0*/  BSSY B0, `(.L_x_419) ;  /* 0x000000a000007945 */ /* 0x000fe20003800000 */
[----:B------:R-:W-:Y:S02]  /*e600*/  VIADD R10, R4, UR25 ;  /* 0x00000019040a7c36 */ /* 0x000fe40008000000 */
        /* <DEDUP_REMOVED lines=8> */
.L_x_420:
[----:B------:R-:W-:Y:S05]  /*e690*/  BSYNC B0 ;  /* 0x0000000000007941 */ /* 0x000fea0003800000 */
.L_x_419:
        /* <DEDUP_REMOVED lines=12> */
.L_x_422:
[----:B------:R-:W-:Y:S05]  /*e760*/  BSYNC B0 ;  /* 0x0000000000007941 */ /* 0x000fea0003800000 */
.L_x_421:
        /* <DEDUP_REMOVED lines=12> */
.L_x_424:
[----:B------:R-:W-:Y:S05]  /*e830*/  BSYNC B0 ;  /* 0x0000000000007941 */ /* 0x000fea0003800000 */
.L_x_423:
        /* <DEDUP_REMOVED lines=13> */
.L_x_426:
[----:B------:R-:W-:Y:S05]  /*e910*/  BSYNC B0 ;  /* 0x0000000000007941 */ /* 0x000fea0003800000 */
.L_x_425:
        /* <DEDUP_REMOVED lines=11> */
.L_x_428:
[----:B------:R-:W-:Y:S05]  /*e9d0*/  BSYNC B0 ;  /* 0x0000000000007941 */ /* 0x000fea0003800000 */
.L_x_427:
        /* <DEDUP_REMOVED lines=12> */
.L_x_430:
[----:B------:R-:W-:Y:S05]  /*eaa0*/  BSYNC B0 ;  /* 0x0000000000007941 */ /* 0x000fea0003800000 */
.L_x_429:
        /* <DEDUP_REMOVED lines=12> */
.L_x_432:
[----:B------:R-:W-:Y:S05]  /*eb70*/  BSYNC B0 ;  /* 0x0000000000007941 */ /* 0x000fea0003800000 */
.L_x_431:
        /* <DEDUP_REMOVED lines=13> */
.L_x_434:
[----:B------:R-:W-:Y:S05]  /*ec50*/  BSYNC B0 ;  /* 0x0000000000007941 */ /* 0x000fea0003800000 */
.L_x_433:
        /* <DEDUP_REMOVED lines=11> */
.L_x_436:
[----:B------:R-:W-:Y:S05]  /*ed10*/  BSYNC B0 ;  /* 0x0000000000007941 */ /* 0x000fea0003800000 */
.L_x_435:
        /* <DEDUP_REMOVED lines=12> */
.L_x_438:
[----:B------:R-:W-:Y:S05]  /*ede0*/  BSYNC B0 ;  /* 0x0000000000007941 */ /* 0x000fea0003800000 */
.L_x_437:
        /* <DEDUP_REMOVED lines=12> */
.L_x_440:
[----:B------:R-:W-:Y:S05]  /*eeb0*/  BSYNC B0 ;  /* 0x0000000000007941 */ /* 0x000fea0003800000 */
.L_x_439:
        /* <DEDUP_REMOVED lines=13> */
.L_x_442:
[----:B------:R-:W-:Y:S05]  /*ef90*/  BSYNC B0 ;  /* 0x0000000000007941 */ /* 0x000fea0003800000 */
.L_x_441:
        /* <DEDUP_REMOVED lines=11> */
.L_x_444:
[----:B------:R-:W-:Y:S05]  /*f050*/  BSYNC B0 ;  /* 0x0000000000007941 */ /* 0x000fea0003800000 */
.L_x_443:
        /* <DEDUP_REMOVED lines=12> */
.L_x_446:
[----:B------:R-:W-:Y:S05]  /*f120*/  BSYNC B0 ;  /* 0x0000000000007941 */ /* 0x000fea0003800000 */
.L_x_445:
        /* <DEDUP_REMOVED lines=12> */
.L_x_448:
[----:B------:R-:W-:Y:S05]  /*f1f0*/  BSYNC B0 ;  /* 0x0000000000007941 */ /* 0x000fea0003800000 */
.L_x_447:
        /* <DEDUP_REMOVED lines=13> */
.L_x_450:
[----:B------:R-:W-:Y:S05]  /*f2d0*/  BSYNC B0 ;  /* 0x0000000000007941 */ /* 0x000fea0003800000 */
.L_x_449:
        /* <DEDUP_REMOVED lines=11> */
.L_x_452:
[----:B------:R-:W-:Y:S05]  /*f390*/  BSYNC B0 ;  /* 0x0000000000007941 */ /* 0x000fea0003800000 */
.L_x_451:
        /* <DEDUP_REMOVED lines=12> */
.L_x_454:
[----:B------:R-:W-:Y:S05]  /*f460*/  BSYNC B0 ;  /* 0x0000000000007941 */ /* 0x000fea0003800000 */
.L_x_453:
        /* <DEDUP_REMOVED lines=12> */
.L_x_456:
[----:B------:R-:W-:Y:S05]  /*f530*/  BSYNC B0 ;  /* 0x0000000000007941 */ /* 0x000fea0003800000 */
.L_x_455:
        /* <DEDUP_REMOVED lines=13> */
.L_x_458:
[----:B------:R-:W-:Y:S05]  /*f610*/  BSYNC B0 ;  /* 0x0000000000007941 */ /* 0x000fea0003800000 */
.L_x_457:
        /* <DEDUP_REMOVED lines=11> */
.L_x_460:
[----:B------:R-:W-:Y:S05]  /*f6d0*/  BSYNC B0 ;  /* 0x0000000000007941 */ /* 0x000fea0003800000 */
.L_x_459:
        /* <DEDUP_REMOVED lines=12> */
.L_x_462:
[----:B------:R-:W-:Y:S05]  /*f7a0*/  BSYNC B0 ;  /* 0x0000000000007941 */ /* 0x000fea0003800000 */
.L_x_461:
        /* <DEDUP_REMOVED lines=12> */
.L_x_464:
[----:B------:R-:W-:Y:S05]  /*f870*/  BSYNC B0 ;  /* 0x0000000000007941 */ /* 0x000fea0003800000 */
.L_x_463:
        /* <DEDUP_REMOVED lines=13> */
.L_x_466:
[----:B------:R-:W-:Y:S05]  /*f950*/  BSYNC B0 ;  /* 0x0000000000007941 */ /* 0x000fea0003800000 */
.L_x_465:
        /* <DEDUP_REMOVED lines=11> */
.L_x_468:
[----:B------:R-:W-:Y:S05]  /*fa10*/  BSYNC B0 ;  /* 0x0000000000007941 */ /* 0x000fea0003800000 */
.L_x_467:
        /* <DEDUP_REMOVED lines=12> */
.L_x_470:
[----:B------:R-:W-:Y:S05]  /*fae0*/  BSYNC B0 ;  /* 0x0000000000007941 */ /* 0x000fea0003800000 */
.L_x_469:
        /* <DEDUP_REMOVED lines=12> */
.L_x_472:
[----:B------:R-:W-:Y:S05]  /*fbb0*/  BSYNC B0 ;  /* 0x0000000000007941 */ /* 0x000fea0003800000 */
.L_x_471:
        /* <DEDUP_REMOVED lines=13> */
.L_x_474:
[----:B------:R-:W-:Y:S05]  /*fc90*/  BSYNC B0 ;  /* 0x0000000000007941 */ /* 0x000fea0003800000 */
.L_x_473:
        /* <DEDUP_REMOVED lines=11> */
.L_x_476:
[----:B------:R-:W-:Y:S05]  /*fd50*/  BSYNC B0 ;  /* 0x0000000000007941 */ /* 0x000fea0003800000 */
.L_x_475:
        /* <DEDUP_REMOVED lines=12> */
.L_x_478:
[----:B------:R-:W-:Y:S05]  /*fe20*/  BSYNC B0 ;  /* 0x0000000000007941 */ /* 0x000fea0003800000 */
.L_x_477:
        /* <DEDUP_REMOVED lines=12> */
.L_x_480:
[----:B------:R-:W-:Y:S05]  /*fef0*/  BSYNC B0 ;  /* 0x0000000000007941 */ /* 0x000fea0003800000 */
.L_x_479:
        /* <DEDUP_REMOVED lines=13> */
.L_x_482:
[----:B------:R-:W-:Y:S05]  /*ffd0*/  BSYNC B0 ;  /* 0x0000000000007941 */ /* 0x000fea0003800000 */
.L_x_481:
        /* <DEDUP_REMOVED lines=11> */
.L_x_484:
[----:B------:R-:W-:Y:S05]  /*10090*/  BSYNC B0 ;  /* 0x0000000000007941 */ /* 0x000fea0003800000 */
.L_x_483:
        /* <DEDUP_REMOVED lines=12> */
.L_x_486:
[----:B------:R-:W-:Y:S05]  /*10160*/  BSYNC B0 ;  /* 0x0000000000007941 */ /* 0x000fea0003800000 */
.L_x_485:
        /* <DEDUP_REMOVED lines=12> */
.L_x_488:
[----:B------:R-:W-:Y:S05]  /*10230*/  BSYNC B0 ;  /* 0x0000000000007941 */ /* 0x000fea0003800000 */
.L_x_487:
        /* <DEDUP_REMOVED lines=13> */
.L_x_490:
[----:B------:R-:W-:Y:S05]  /*10310*/  BSYNC B0 ;  /* 0x0000000000007941 */ /* 0x000fea0003800000 */
.L_x_489:
        /* <DEDUP_REMOVED lines=11> */
.L_x_492:
[----:B------:R-:W-:Y:S05]  /*103d0*/  BSYNC B0 ;  /* 0x0000000000007941 */ /* 0x000fea0003800000 */
.L_x_491:
        /* <DEDUP_REMOVED lines=12> */
.L_x_494:
[----:B------:R-:W-:Y:S05]  /*104a0*/  BSYNC B0 ;  /* 0x0000000000007941 */ /* 0x000fea0003800000 */
.L_x_493:
        /* <DEDUP_REMOVED lines=12> */
.L_x_496:
[----:B------:R-:W-:Y:S05]  /*10570*/  BSYNC B0 ;  /* 0x0000000000007941 */ /* 0x000fea0003800000 */
.L_x_495:
        /* <DEDUP_REMOVED lines=13> */
.L_x_498:
[----:B------:R-:W-:Y:S05]  /*10650*/  BSYNC B0 ;  /* 0x0000000000007941 */ /* 0x000fea0003800000 */
.L_x_497:
        /* <DEDUP_REMOVED lines=11> */
.L_x_500:
[----:B------:R-:W-:Y:S05]  /*10710*/  BSYNC B0 ;  /* 0x0000000000007941 */ /* 0x000fea0003800000 */
.L_x_499:
[----:B------:R-:W-:Y:S01]  /*10720*/  LOP3.LUT P5, RZ, R2, 0x20, RZ, 0xc0, !PT ;  /* 0x0000002002ff7812 */ /* 0x000fe200078ac0ff */
[----:B-----5:R-:W-:Y:S01]  /*10730*/  IMAD.U32 R2, R217, 0x10000, RZ ;  /* 0x00010000d9027824 */ /* 0x020fe200078e00ff */
[----:B------:R-:W-:Y:S03]  /*10740*/  BSSY B0, `(.L_x_501) ;  /* 0x000000b000007945 */ /* 0x000fe60003800000 */
[----:B------:R-:W-:-:S04]  /*10750*/  FMUL R2, R2, UR17 ;  /* 0x0000001102027c20 */ /* 0x000fc80008400000 */
[----:B------:R-:W-:-:S05]  /*10760*/  FFMA R2, R75, UR16, R2 ;  /* 0x000000104b027c23 */ /* 0x000fca0008000002 */
[----:B------:R-:W-:Y:S01]  /*10770*/  F2FP.BF16.F32.PACK_AB R3, RZ, R2 ;  /* 0x00000002ff03723e */ /* 0x000fe200000010ff */
[----:B------:R-:W-:-:S03]  /*10780*/  VIADD R2, R4, UR25 ;  /* 0x0000001904027c36 */ /* 0x000fc60008000000 */
[----:B------:R-:W-:Y:S01]  /*10790*/  PRMT R10, R3, 0x7610, R10 ;  /* 0x00007610030a7816 */ /* 0x000fe2000000000a */
[----:B------:R-:W-:-:S05]  /*107a0*/  @P4 IMAD.MOV.U32 R3, RZ, RZ, R7 ;  /* 0x000000ffff034224 */ /* 0x000fca00078e0007 */
[----:B------:R0:W-:Y:S01]  /*107b0*/  @P4 STG.E.U16 desc[UR12][R2.64+0xc2], R10 ;  /* 0x0000c20a02004986 */ /* 0x0001e2000c10150c */
[----:B------:R-:W-:-:S13]  /*107c0*/  ISETP.GT.AND P4, PT, R0, 0xc0, P5 ;  /* 0x000000c00000780c */ /* 0x000fda0002f84270 */
[----:B0-----:R-:W-:Y:S05]  /*107d0*/  @!P4 BRA `(.L_x_502) ;  /* 0x000000000004c947 */ /* 0x001fea0003800000 */
[----:B------:R0:W5:Y:S02]  /*107e0*/  LDG.E.LTC128B.U16 R217, desc[UR12][R222.64+0xd0] ;  /* 0x0000d00cded97981 */ /* 0x000164000c1e1520 */
.L_x_502:
[----:B------:R-:W-:Y:S05]  /*107f0*/  BSYNC B0 ;  /* 0x0000000000007941 */ /* 0x000fea0003800000 */
.L_x_501:
[----:B-----5:R-:W-:Y:S01]  /*10800*/  IMAD.U32 R2, R217, 0x10000, RZ ;  /* 0x00010000d9027824 */ /* 0x020fe200078e00ff */
[----:B------:R-:W-:Y:S03]  /*10810*/  BSSY B0, `(.L_x_503) ;  /* 0x000000b000007945 */ /* 0x000fe60003800000 */
[----:B------:R-:W-:Y:S01]  /*10820*/  FMUL R3, R2, UR17 ;  /* 0x0000001102037c20 */ /* 0x000fe20008400000 */
[----:B------:R-:W-:-:S03]  /*10830*/  @P4 IMAD.MOV.U32 R2, RZ, RZ, R4 ;  /* 0x000000ffff024224 */ /* 0x000fc600078e0004 */
        /* <DEDUP_REMOVED lines=8> */
.L_x_504:
[----:B------:R-:W-:Y:S05]  /*108c0*/  BSYNC B0 ;  /* 0x0000000000007941 */ /* 0x000fea0003800000 */
.L_x_503:
[----:B-----5:R-:W-:Y:S01]  /*108d0*/  IMAD.U32 R2, R217, 0x10000, RZ ;  /* 0x00010000d9027824 */ /* 0x020fe200078e00ff */
[----:B------:R-:W-:Y:S01]  /*108e0*/  ISETP.GT.AND P5, PT, R0, 0xc8, P5 ;  /* 0x000000c80000780c */ /* 0x000fe20002fa4270 */
[----:B------:R-:W-:Y:S01]  /*108f0*/  @P4 IMAD.MOV.U32 R3, RZ, RZ, R9 ;  /* 0x000000ffff034224 */ /* 0x000fe200078e0009 */
[----:B------:R-:W-:Y:S01]  /*10900*/  BSSY B0, `(.L_x_505) ;  /* 0x0000009000007945 */ /* 0x000fe20003800000 */
[----:B------:R-:W-:-:S04]  /*10910*/  FMUL R2, R2, UR17 ;  /* 0x0000001102027c20 */ /* 0x000fc80008400000 */
[----:B------:R-:W-:-:S05]  /*10920*/  FFMA R2, R77, UR16, R2 ;  /* 0x000000104d027c23 */ /* 0x000fca0008000002 */
[----:B------:R-:W-:-:S04]  /*10930*/  F2FP.BF16.F32.PACK_AB R2, RZ, R2 ;  /* 0x00000002ff02723e */ /* 0x000fc800000010ff */
[----:B------:R-:W-:Y:S01]  /*10940*/  PRMT R10, R2, 0x7610, R10 ;  /* 0x00007610020a7816 */ /* 0x000fe2000000000a */
[----:B------:R-:W-:-:S05]  /*10950*/  @P4 IMAD.MOV.U32 R2, RZ, RZ, R4 ;  /* 0x000000ffff024224 */ /* 0x000fca00078e0004 */
[----:B------:R0:W-:Y:S01]  /*10960*/  @P4 STG.E.U16 desc[UR12][R2.64+0xd2], R10 ;  /* 0x0000d20a02004986 */ /* 0x0001e2000c10150c */
[----:B------:R-:W-:Y:S05]  /*10970*/  @!P5 BRA `(.L_x_506) ;  /* 0x000000000004d947 */ /* 0x000fea0003800000 */
[----:B------:R0:W5:Y:S02]  /*10980*/  LDG.E.LTC128B.U16 R217, desc[UR12][R22.64+0xd0] ;  /* 0x0000d00c16d97981 */ /* 0x000164000c1e1520 */
.L_x_506:
[----:B------:R-:W-:Y:S05]  /*10990*/  BSYNC B0 ;  /* 0x0000000000007941 */ /* 0x000fea0003800000 */
.L_x_505:
[----:B0----5:R-:W-:Y:S01]  /*109a0*/  IMAD.U32 R2, R217, 0x10000, RZ ;  /* 0x00010000d9027824 */ /* 0x021fe200078e00ff */
[----:B------:R-:W-:Y:S01]  /*109b0*/  ISETP.GT.AND P4, PT, R0, 0xc8, P6 ;  /* 0x000000c80000780c */ /* 0x000fe20003784270 */
[----:B------:R-:W-:Y:S02]  /*109c0*/  BSSY B0, `(.L_x_507) ;  /* 0x000000a000007945 */ /* 0x000fe40003800000 */
[----:B------:R-:W-:Y:S01]  /*109d0*/  FMUL R3, R2, UR17 ;  /* 0x0000001102037c20 */ /* 0x000fe20008400000 */
[----:B------:R-:W-:-:S03]  /*109e0*/  VIADD R2, R4, UR25 ;  /* 0x0000001904027c36 */ /* 0x000fc60008000000 */
[----:B------:R-:W-:-:S05]  /*109f0*/  FFMA R3, R78, UR16, R3 ;  /* 0x000000104e037c23 */ /* 0x000fca0008000003 */
[----:B------:R-:W-:-:S04]  /*10a00*/  F2FP.BF16.F32.PACK_AB R3, RZ, R3 ;  /* 0x00000003ff03723e */ /* 0x000fc800000010ff */
[----:B------:R-:W-:Y:S01]  /*10a10*/  PRMT R10, R3, 0x7610, R10 ;  /* 0x00007610030a7816 */ /* 0x000fe2000000000a */
[----:B------:R-:W-:-:S05]  /*10a20*/  @P5 IMAD.MOV.U32 R3, RZ, RZ, R7 ;  /* 0x000000ffff035224 */ /* 0x000fca00078e0007 */
[----:B------:R0:W-:Y:S01]  /*10a30*/  @P5 STG.E.U16 desc[UR12][R2.64+0xd0], R10 ;  /* 0x0000d00a02005986 */ /* 0x0001e2000c10150c */
[----:B------:R-:W-:Y:S05]  /*10a40*/  @!P4 BRA `(.L_x_508) ;  /* 0x000000000004c947 */ /* 0x000fea0003800000 */
[----:B------:R0:W5:Y:S02]  /*10a50*/  LDG.E.LTC128B.U16 R217, desc[UR12][R22.64+0xd2] ;  /* 0x0000d20c16d97981 */ /* 0x000164000c1e1520 */
.L_x_508:
[----:B------:R-:W-:Y:S05]  /*10a60*/  BSYNC B0 ;  /* 0x0000000000007941 */ /* 0x000fea0003800000 */
.L_x_507:
[----:B0----5:R-:W-:Y:S01]  /*10a70*/  IMAD.U32 R2, R217, 0x10000, RZ ;  /* 0x00010000d9027824 */ /* 0x021fe200078e00ff */
[----:B------:R-:W-:Y:S01]  /*10a80*/  ISETP.GT.AND P5, PT, R0, 0xc0, P3 ;  /* 0x000000c00000780c */ /* 0x000fe20001fa4270 */
[----:B------:R-:W-:Y:S02]  /*10a90*/  BSSY B0, `(.L_x_509) ;  /* 0x000000a000007945 */ /* 0x000fe40003800000 */
[----:B------:R-:W-:-:S04]  /*10aa0*/  FMUL R2, R2, UR17 ;  /* 0x0000001102027c20 */ /* 0x000fc80008400000 */
[----:B------:R-:W-:-:S05]  /*10ab0*/  FFMA R2, R79, UR16, R2 ;  /* 0x000000104f027c23 */ /* 0x000fca0008000002 */
[----:B------:R-:W-:Y:S01]  /*10ac0*/  F2FP.BF16.F32.PACK_AB R3, RZ, R2 ;  /* 0x00000002ff03723e */ /* 0x000fe200000010ff */
[----:B------:R-:W-:-:S03]  /*10ad0*/  VIADD R2, R4, UR25 ;  /* 0x0000001904027c36 */ /* 0x000fc60008000000 */
[----:B------:R-:W-:Y:S01]  /*10ae0*/  PRMT R10, R3, 0x7610, R10 ;  /* 0x00007610030a7816 */ /* 0x000fe2000000000a */
[----:B------:R-:W-:-:S05]  /*10af0*/  @P4 IMAD.MOV.U32 R3, RZ, RZ, R7 ;  /* 0x000000ffff034224 */ /* 0x000fca00078e0007 */
[----:B------:R0:W-:Y:S01]  /*10b00*/  @P4 STG.E.U16 desc[UR12][R2.64+0xd2], R10 ;  /* 0x0000d20a02004986 */ /* 0x0001e2000c10150c */
[----:B------:R-:W-:Y:S05]  /*10b10*/  @!P5 BRA `(.L_x_510) ;  /* 0x000000000004d947 */ /* 0x000fea0003800000 */
[----:B------:R0:W5:Y:S02]  /*10b20*/  LDG.E.LTC128B.U16 R217, desc[UR12][R222.64+0xe0] ;  /* 0x0000e00cded97981 */ /* 0x000164000c1e1520 */
.L_x_510:
[----:B------:R-:W-:Y:S05]  /*10b30*/  BSYNC B0 ;  /* 0x0000000000007941 */ /* 0x000fea0003800000 */
.L_x_509:
[----:B0----5:R-:W-:Y:S01]  /*10b40*/  IMAD.U32 R2, R217, 0x10000, RZ ;  /* 0x00010000d9027824 */ /* 0x021fe200078e00ff */
[----:B------:R-:W-:Y:S01]  /*10b50*/  ISETP.GT.AND P4, PT, R0, 0xc0, P2 ;  /* 0x000000c00000780c */ /* 0x000fe20001784270 */
[----:B------:R-:W-:Y:S02]  /*10b60*/  BSSY B0, `(.L_x_511) ;  /* 0x000000a000007945 */ /* 0x000fe40003800000 */
[----:B------:R-:W-:Y:S01]  /*10b70*/  FMUL R3, R2, UR17 ;  /* 0x0000001102037c20 */ /* 0x000fe20008400000 */
[----:B------:R-:W-:-:S03]  /*10b80*/  @P5 IMAD.MOV.U32 R2, RZ, RZ, R4 ;  /* 0x000000ffff025224 */ /* 0x000fc600078e0004 */
[----:B------:R-:W-:-:S05]  /*10b90*/  FFMA R3, R80, UR16, R3 ;  /* 0x0000001050037c23 */ /* 0x000fca0008000003 */
[----:B------:R-:W-:-:S04]  /*10ba0*/  F2FP.BF16.F32.PACK_AB R3, RZ, R3 ;  /* 0x00000003ff03723e */ /* 0x000fc800000010ff */
[----:B------:R-:W-:Y:S01]  /*10bb0*/  PRMT R10, R3, 0x7610, R10 ;  /* 0x00007610030a7816 */ /* 0x000fe2000000000a */
[----:B------:R-:W-:-:S05]  /*10bc0*/  @P5 IMAD.MOV.U32 R3, RZ, RZ, R9 ;  /* 0x000000ffff035224 */ /* 0x000fca00078e0009 */
[----:B------:R0:W-:Y:S01]  /*10bd0*/  @P5 STG.E.U16 desc[UR12][R2.64+0xe0], R10 ;  /* 0x0000e00a02005986 */ /* 0x0001e2000c10150c */
[----:B------:R-:W-:Y:S05]  /*10be0*/  @!P4 BRA `(.L_x_512) ;  /* 0x000000000004c947 */ /* 0x000fea0003800000 */
[----:B------:R0:W5:Y:S02]  /*10bf0*/  LDG.E.LTC128B.U16 R217, desc[UR12][R222.64+0xe2] ;  /* 0x0000e20cded97981 */ /* 0x000164000c1e1520 */
.L_x_512:
[----:B------:R-:W-:Y:S05]  /*10c00*/  BSYNC B0 ;  /* 0x0000000000007941 */ /* 0x000fea0003800000 */
.L_x_511:
[----:B0----5:R-:W-:Y:S01]  /*10c10*/  IMAD.U32 R2, R217, 0x10000, RZ ;  /* 0x00010000d9027824 */ /* 0x021fe200078e00ff */
        /* <DEDUP_REMOVED lines=11> */
.L_x_514:
[----:B------:R-:W-:Y:S05]  /*10cd0*/  BSYNC B0 ;  /* 0x0000000000007941 */ /* 0x000fea0003800000 */
.L_x_513:
        /* <DEDUP_REMOVED lines=12> */
.L_x_516:
[----:B------:R-:W-:Y:S05]  /*10da0*/  BSYNC B0 ;  /* 0x0000000000007941 */ /* 0x000fea0003800000 */
.L_x_515:
        /* <DEDUP_REMOVED lines=12> */
.L_x_518:
[----:B------:R-:W-:Y:S05]  /*10e70*/  BSYNC B0 ;  /* 0x0000000000007941 */ /* 0x000fea0003800000 */
.L_x_517:
        /* <DEDUP_REMOVED lines=12> */
.L_x_520:
[----:B------:R-:W-:Y:S05]  /*10f40*/  BSYNC B0 ;  /* 0x0000000000007941 */ /* 0x000fea0003800000 */
.L_x_519:
[----:B0----5:R-:W-:Y:S01]  /*10f50*/  IMAD.U32 R2, R217, 0x10000, RZ ;  /* 0x00010000d9027824 */ /* 0x021fe200078e00ff */
[----:B------:R-:W-:Y:S01]  /*10f60*/  ISETP.GT.AND P1, PT, R0, 0xc8, P1 ;  /* 0x000000c80000780c */ /* 0x000fe20000f24270 */
[----:B------:R-:W-:Y:S01]  /*10f70*/  @P2 IMAD.MOV.U32 R8, RZ, RZ, R4 ;  /* 0x000000ffff082224 */ /* 0x000fe200078e0004 */
[----:B------:R-:W-:Y:S01]  /*10f80*/  BSSY B0, `(.L_x_521) ;  /* 0x0000007000007945 */ /* 0x000fe20003800000 */
[----:B------:R-:W-:-:S04]  /*10f90*/  FMUL R2, R2, UR17 ;  /* 0x0000001102027c20 */ /* 0x000fc80008400000 */
[----:B------:R-:W-:-:S05]  /*10fa0*/  FFMA R2, R85, UR16, R2 ;  /* 0x0000001055027c23 */ /* 0x000fca0008000002 */
[----:B------:R-:W-:-:S05]  /*10fb0*/  F2FP.BF16.F32.PACK_AB R2, RZ, R2 ;  /* 0x00000002ff02723e */ /* 0x000fca00000010ff */
[----:B------:R0:W-:Y:S01]  /*10fc0*/  @P2 STG.E.U16 desc[UR12][R8.64+0xf2], R2 ;  /* 0x0000f20208002986 */ /* 0x0001e2000c10150c */
[----:B------:R-:W-:Y:S05]  /*10fd0*/  @!P1 BRA `(.L_x_522) ;  /* 0x0000000000049947 */ /* 0x000fea0003800000 */
[----:B------:R0:W5:Y:S02]  /*10fe0*/  LDG.E.LTC128B.U16 R217, desc[UR12][R22.64+0xf0] ;  /* 0x0000f00c16d97981 */ /* 0x000164000c1e1520 */
.L_x_522:
[----:B------:R-:W-:Y:S05]  /*10ff0*/  BSYNC B0 ;  /* 0x0000000000007941 */ /* 0x000fea0003800000 */
.L_x_521:
        /* <DEDUP_REMOVED lines=12> */
.L_x_524:
[----:B------:R-:W-:Y:S05]  /*110c0*/  BSYNC B0 ;  /* 0x0000000000007941 */ /* 0x000fea0003800000 */
.L_x_523:
[----:B-----5:R-:W-:Y:S02]  /*110d0*/  IMAD.U32 R217, R217, 0x10000, RZ ;  /* 0x00010000d9d97824 */ /* 0x020fe400078e00ff */
[----:B------:R-:W-:Y:S02]  /*110e0*/  VIADD R4, R4, UR25 ;  /* 0x0000001904047c36 */ /* 0x000fe40008000000 */
[----:B0-----:R-:W-:-:S04]  /*110f0*/  FMUL R0, R217, UR17 ;  /* 0x00000011d9007c20 */ /* 0x001fc80008400000 */
[----:B------:R-:W-:Y:S01]  /*11100*/  FFMA R0, R87, UR16, R0 ;  /* 0x0000001057007c23 */ /* 0x000fe20008000000 */
[----:B------:R-:W-:Y:S06]  /*11110*/  @!P0 EXIT ;  /* 0x000000000000894d */ /* 0x000fec0003800000 */
[----:B------:R-:W-:Y:S01]  /*11120*/  F2FP.BF16.F32.PACK_AB R0, RZ, R0 ;  /* 0x00000000ff00723e */ /* 0x000fe200000010ff */
[----:B------:R-:W-:-:S05]  /*11130*/  IMAD.MOV.U32 R5, RZ, RZ, R7 ;  /* 0x000000ffff057224 */ /* 0x000fca00078e0007 */
[----:B------:R-:W-:Y:S01]  /*11140*/  STG.E.U16 desc[UR12][R4.64+0xf2], R0 ;  /* 0x0000f20004007986 */ /* 0x000fe2000c10150c */
[----:B------:R-:W-:Y:S05]  /*11150*/  EXIT ;  /* 0x000000000000794d */ /* 0x000fea0003800000 */
.L_x_22:
[----:B------:R-:W2:Y:S01]  /*11160*/  LDL.LU R8, [R1+0xc] ;  /* 0x00000c0001087983 */ /* 0x000ea20000300800 */
[----:B------:R-:W-:-:S03]  /*11170*/  ULDC.64 UR4, c[0x0][0x5c8] ;  /* 0x0001720000047ab9 */ /* 0x000fc60000000a00 */
[----:B------:R-:W3:Y:S04]  /*11180*/  LDL.LU R9, [R1+0x18] ;  /* 0x0000180001097983 */ /* 0x000ee80000300800 */
[----:B------:R-:W4:Y:S04]  /*11190*/  LDL.LU R11, [R1+0x20] ;  /* 0x00002000010b7983 */ /* 0x000f280000300800 */
[----:B------:R-:W5:Y:S04]  /*111a0*/  LDL.LU R12, [R1+0x38] ;  /* 0x00003800010c7983 */ /* 0x000f680000300800 */
        /* <DEDUP_REMOVED lines=36> */
[----:B------:R-:W5:Y:S01]  /*113f0*/  LDL.LU R216, [R1+0xdc] ;  /* 0x0000dc0001d87983 */ /* 0x000f620000300800 */
[----:B------:R-:W-:-:S03]  /*11400*/  LEA R4, P1, R6, UR4, 0x1 ;  /* 0x0000000406047c11 */ /* 0x000fc6000f8208ff */
[----:B------:R-:W5:Y:S04]  /*11410*/  LDL.LU R23, [R1+0xe0] ;  /* 0x0000e00001177983 */ /* 0x000f680000300800 */
[----:B------:R-:W5:Y:S04]  /*11420*/  LDL.LU R22, [R1+0xe4] ;  /* 0x0000e40001167983 */ /* 0x000f680000300800 */
[----:B------:R-:W5:Y:S04]  /*11430*/  LDL.LU R21, [R1+0xe8] ;  /* 0x0000e80001157983 */ /* 0x000f680000300800 */
[----:B------:R-:W5:Y:S01]  /*11440*/  LDL.LU R20, [R1+0xec] ;  /* 0x0000ec0001147983 */ /* 0x000f620000300800 */
[----:B------:R-:W-:-:S03]  /*11450*/  LEA.HI.X R5, R6, UR5, R2, 0x1, P1 ;  /* 0x0000000506057c11 */ /* 0x000fc600088f0c02 */
[----:B------:R-:W5:Y:S04]  /*11460*/  LDL.LU R19, [R1+0xf0] ;  /* 0x0000f00001137983 */ /* 0x000f680000300800 */
[----:B------:R-:W5:Y:S04]  /*11470*/  LDL.LU R18, [R1+0xf4] ;  /* 0x0000f40001127983 */ /* 0x000f680000300800 */
[----:B------:R-:W5:Y:S04]  /*11480*/  LDL.LU R17, [R1+0xf8] ;  /* 0x0000f80001117983 */ /* 0x000f680000300800 */
[----:B------:R-:W5:Y:S04]  /*11490*/  LDL.LU R16, [R1+0xfc] ;  /* 0x0000fc0001107983 */ /* 0x000f680000300800 */
[----:B------:R-:W3:Y:S04]  /*114a0*/  LDL.LU R2, [R1+0x4] ;  /* 0x0000040001027983 */ /* 0x000ee80000300800 */
[----:B------:R-:W4:Y:S04]  /*114b0*/  LDL.LU R6, [R1] ;  /* 0x0000000001067983 */ /* 0x000f280000300800 */
[----:B------:R-:W5:Y:S01]  /*114c0*/  LDL.LU R7, [R1+0x8] ;  /* 0x0000080001077983 */ /* 0x000f620000300800 */
[----:B------:R-:W-:Y:S01]  /*114d0*/  ISETP.GT.AND P2, PT, R3, 0x1, PT ;  /* 0x000000010300780c */ /* 0x000fe20003f44270 */
[----:B------:R-:W-:-:S02]  /*114e0*/  USHF.L.U32 UR5, UR8, 0x1, URZ ;  /* 0x0000000108057899 */ /* 0x000fc4000800063f */
[----:B------:R-:W-:Y:S01]  /*114f0*/  USHF.L.U64.HI UR4, UR8, 0x1, UR9 ;  /* 0x0000000108047899 */ /* 0x000fe20008010209 */
[----:B------:R-:W-:Y:S01]  /*11500*/  ISETP.GT.AND P1, PT, R0, RZ, P2 ;  /* 0x000000ff0000720c */ /* 0x000fe20001724270 */
[----:B--2---:R-:W-:-:S05]  /*11510*/  FMUL R8, R8, UR16 ;  /* 0x0000001008087c20 */ /* 0x004fca0008400000 */
[----:B------:R-:W-:Y:S01]  /*11520*/  F2FP.BF16.F32.PACK_AB R8, RZ, R8 ;  /* 0x00000008ff08723e */ /* 0x000fe200000010ff */
[----:B---3--:R-:W-:Y:S01]  /*11530*/  FMUL R2, R2, UR16 ;  /* 0x0000001002027c20 */ /* 0x008fe20008400000 */
[----:B----4-:R-:W-:-:S04]  /*11540*/  FMUL R6, R6, UR16 ;  /* 0x0000001006067c20 */ /* 0x010fc80008400000 */
[----:B------:R-:W-:Y:S01]  /*11550*/  F2FP.BF16.F32.PACK_AB R2, RZ, R2 ;  /* 0x00000002ff02723e */ /* 0x000fe200000010ff */
[----:B-----5:R-:W-:Y:S01]  /*11560*/  FMUL R7, R7, UR16 ;  /* 0x0000001007077c20 */ /* 0x020fe20008400000 */
[----:B------:R-:W-:-:S03]  /*11570*/  F2FP.BF16.F32.PACK_AB R6, RZ, R6 ;  /* 0x00000006ff06723e */ /* 0x000fc600000010ff */
[----:B------:R1:W-:Y:S01]  /*11580*/  @P1 STG.E.U16 desc[UR12][R4.64+0x2], R2 ;  /* 0x0000020204001986 */ /* 0x0003e2000c10150c */
[----:B------:R-:W-:Y:S02]  /*11590*/  ISETP.GT.AND P1, PT, R0, 0x8, P5 ;  /* 0x000000080000780c */ /* 0x000fe40002f24270 */
[----:B------:R-:W-:Y:S01]  /*115a0*/  F2FP.BF16.F32.PACK_AB R7, RZ, R7 ;  /* 0x00000007ff07723e */ /* 0x000fe200000010ff */
[----:B------:R2:W-:Y:S03]  /*115b0*/  @P0 STG.E.U16 desc[UR12][R4.64], R6 ;  /* 0x0000000604000986 */ /* 0x0005e6000c10150c */
[----:B-1----:R-:W-:Y:S02]  /*115c0*/  PRMT R2, R7, 0x7610, R2 ;  /* 0x0000761007027816 */ /* 0x002fe40000000002 */
[----:B--2---:R-:W-:-:S04]  /*115d0*/  IADD3 R6, P0, R4, UR5, RZ ;  /* 0x0000000504067c10 */ /* 0x004fc8000ff1e0ff */
[----:B------:R-:W-:-:S05]  /*115e0*/  IADD3.X R7, R5, UR4, RZ, P0, !PT ;  /* 0x0000000405077c10 */ /* 0x000fca00087fe4ff */
[----:B------:R1:W-:Y:S04]  /*115f0*/  @P1 STG.E.U16 desc[UR12][R6.64], R2 ;  /* 0x0000000206001986 */ /* 0x0003e8000c10150c */
[----:B-1----:R-:W2:Y:S01]  /*11600*/  LDL.LU R2, [R1+0x10] ;  /* 0x0000100001027983 */ /* 0x002ea20000300800 */
[----:B------:R-:W-:Y:S01]  /*11610*/  ISETP.GT.AND P0, PT, R0, 0x8, P2 ;  /* 0x000000080000780c */ /* 0x000fe20001704270 */
[----:B------:R-:W-:-:S12]  /*11620*/  FMUL R9, R9, UR16 ;  /* 0x0000001009097c20 */ /* 0x000fd80008400000 */
[----:B------:R1:W-:Y:S04]  /*11630*/  @P0 STG.E.U16 desc[UR12][R6.64+0x2], R8 ;  /* 0x0000020806000986 */ /* 0x0003e8000c10150c */
[----:B-1----:R-:W3:Y:S01]  /*11640*/  LDL.LU R8, [R1+0x14] ;  /* 0x0000140001087983 */ /* 0x002ee20000300800 */
[C---:B------:R-:W-:Y:S02]  /*11650*/  ISETP.GT.AND P2, PT, R3.reuse, 0x8, PT ;  /* 0x000000080300780c */ /* 0x040fe40003f44270 */
[----:B------:R-:W-:Y:S02]  /*11660*/  ISETP.GT.AND P3, PT, R3, 0x9, PT ;  /* 0x000000090300780c */ /* 0x000fe40003f64270 */
[C---:B------:R-:W-:Y:S02]  /*11670*/  ISETP.GT.AND P0, PT, R0.reuse, RZ, P2 ;  /* 0x000000ff0000720c */ /* 0x040fe40001704270 */
[----:B------:R-:W-:-:S02]  /*11680*/  ISETP.GT.AND P1, PT, R0, RZ, P3 ;  /* 0x000000ff0000720c */ /* 0x000fc40001f24270 */
[----:B------:R-:W-:Y:S01]  /*11690*/  ISETP.GT.AND P2, PT, R0, 0x8, P2 ;  /* 0x000000080000780c */ /* 0x000fe20001744270 */
[----:B--2---:R-:W-:-:S05]  /*116a0*/  FMUL R2, R2, UR16 ;  /* 0x0000001002027c20 */ /* 0x004fca0008400000 */
[----:B------:R-:W-:-:S04]  /*116b0*/  F2FP.BF16.F32.PACK_AB R2, RZ, R2 ;  /* 0x00000002ff02723e */ /* 0x000fc800000010ff */
[----:B------:R-:W-:Y:S02]  /*116c0*/  PRMT R10, R2, 0x7610, R10 ;  /* 0x00007610020a7816 */ /* 0x000fe4000000000a */
[----:B------:R-:W-:Y:S02]  /*116d0*/  F2FP.BF16.F32.PACK_AB R2, RZ, R9 ;  /* 0x00000009ff02723e */ /* 0x000fe400000010ff */
[----:B------:R-:W2:Y:S04]  /*116e0*/  LDL.LU R9, [R1+0x1c] ;  /* 0x00001c0001097983 */ /* 0x000ea80000300800 */
[----:B------:R1:W-:Y:S01]  /*116f0*/  @P0 STG.E.U16 desc[UR12][R4.64+0x10], R10 ;  /* 0x0000100a04000986 */ /* 0x0003e2000c10150c */
[----:B---3--:R-:W-:Y:S01]  /*11700*/  FMUL R8, R8, UR16 ;  /* 0x0000001008087c20 */ /* 0x008fe20008400000 */
[----:B------:R-:W-:-:S04]  /*11710*/  ISETP.GT.AND P0, PT, R0, 0x8, P3 ;  /* 0x000000080000780c */ /* 0x000fc80001f04270 */
[----:B------:R-:W-:-:S05]  /*11720*/  F2FP.BF16.F32.PACK_AB R8, RZ, R8 ;  /* 0x00000008ff08723e */ /* 0x000fca00000010ff */
[----:B------:R3:W-:Y:S04]  /*11730*/  @P1 STG.E.U16 desc[UR12][R4.64+0x12], R8 ;  /* 0x0000120804001986 */ /* 0x0007e8000c10150c */
[----:B------:R2:W-:Y:S01]  /*11740*/  @P2 STG.E.U16 desc[UR12][R6.64+0x10], R2 ;  /* 0x0000100206002986 */ /* 0x0005e2000c10150c */
[----:B------:R-:W-:Y:S01]  /*11750*/  ISETP.GT.AND P3, PT, R3, 0x10, PT ;  /* 0x000000100300780c */ /* 0x000fe20003f64270 */
[----:B------:R-:W-:Y:S01]  /*11760*/  USHF.L.U32 UR7, UR14, 0x1, URZ ;  /* 0x000000010e077899 */ /* 0x000fe2000800063f */
[----:B-1----:R-:W-:Y:S01]  /*11770*/  IMAD.U32 R10, RZ, RZ, UR5 ;  /* 0x00000005ff0a7e24 */ /* 0x002fe2000f8e00ff */
[----:B------:R-:W-:Y:S02]  /*11780*/  USHF.L.U32 UR22, UR18, 0x8, URZ ;  /* 0x0000000812167899 */ /* 0x000fe4000800063f */
[----:B------:R-:W-:-:S02]  /*11790*/  USHF.L.U64.HI UR6, UR14, 0x1, UR21 ;  /* 0x000000010e067899 */ /* 0x000fc40008010215 */
[----:B------:R-:W-:Y:S02]  /*117a0*/  USHF.L.U64.HI UR10, UR18, 0x8, UR19 ;  /* 0x00000008120a7899 */ /* 0x000fe40008010213 */
[----:B---3--:R-:W-:Y:S02]  /*117b0*/  IMAD.U32 R8, RZ, RZ, UR22 ;  /* 0x00000016ff087e24 */ /* 0x008fe4000f8e00ff */
[----:B--2---:R-:W-:-:S05]  /*117c0*/  FMUL R2, R9, UR16 ;  /* 0x0000001009027c20 */ /* 0x004fca0008400000 */
[----:B------:R-:W-:-:S05]  /*117d0*/  F2FP.BF16.F32.PACK_AB R2, RZ, R2 ;  /* 0x00000002ff02723e */ /* 0x000fca00000010ff */
[----:B------:R1:W-:Y:S01]  /*117e0*/  @P0 STG.E.U16 desc[UR12][R6.64+0x12], R2 ;  /* 0x0000120206000986 */ /* 0x0003e2000c10150c */
[----:B------:R-:W-:Y:S01]  /*117f0*/  ISETP.GT.AND P0, PT, R0, RZ, P3 ;  /* 0x000000ff0000720c */ /* 0x000fe20001f04270 */
[----:B-1----:R-:W-:-:S05]  /*11800*/  FMUL R2, R11, UR16 ;  /* 0x000000100b027c20 */ /* 0x002fca0008400000 */
[----:B------:R-:W-:-:S07]  /*11810*/  F2FP.BF16.F32.PACK_AB R2, RZ, R2 ;  /* 0x00000002ff02723e */ /* 0x000fce00000010ff */
[----:B------:R1:W-:Y:S01]  /*11820*/  @P0 STG.E.U16 desc[UR12][R4.64+0x20], R2 ;  /* 0x0000200204000986 */ /* 0x0003e2000c10150c */
[----:B------:R-:W-:Y:S01]  /*11830*/  IADD3 R10, P0, P1, R10, UR7, R4 ;  /* 0x000000070a0a7c10 */ /* 0x000fe2000f91e004 */
[----:B-1----:R-:W-:-:S05]  /*11840*/  IMAD.U32 R2, RZ, RZ, UR4 ;  /* 0x00000004ff027e24 */ /* 0x002fca000f8e00ff */
[----:B------:R-:W-:Y:S01]  /*11850*/  IADD3.X R11, R2, UR6, R5, P0, P1 ;  /* 0x00000006020b7c10 */ /* 0x000fe200087e2405 */
[----:B------:R-:W-:Y:S01]  /*11860*/  IMAD.U32 R2, RZ, RZ, UR10 ;  /* 0x0000000aff027e24 */ /* 0x000fe2000f8e00ff */
[----:B------:R-:W-:-:S04]  /*11870*/  IADD3 R8, P0, P1, R4, UR5, R8 ;  /* 0x0000000504087c10 */ /* 0x000fc8000f91e008 */
[----:B------:R-:W-:Y:S02]  /*11880*/  IADD3.X R9, R5, UR4, R2, P0, P1 ;  /* 0x0000000405097c10 */ /* 0x000fe400087e2402 */
[----:B------:R-:W2:Y:S01]  /*11890*/  LDL.LU R2, [R1+0x24] ;  /* 0x0000240001027983 */ /* 0x000ea20000300800 */
[----:B------:R-:W-:-:S04]  /*118a0*/  ISETP.GT.AND P2, PT, R3, 0x11, PT ;  /* 0x000000110300780c */ /* 0x000fc80003f44270 */
[----:B------:R-:W-:Y:S01]  /*118b0*/  ISETP.GT.AND P0, PT, R0, RZ, P2 ;  /* 0x000000ff0000720c */ /* 0x000fe20001704270 */
[----:B--2---:R-:W-:-:S05]  /*118c0*/  FMUL R2, R2, UR16 ;  /* 0x0000001002027c20 */ /* 0x004fca0008400000 */
[----:B------:R-:W-:-:S07]  /*118d0*/  F2FP.BF16.F32.PACK_AB R2, RZ, R2 ;  /* 0x00000002ff02723e */ /* 0x000fce00000010ff */
[----:B------:R1:W-:Y:S04]  /*118e0*/  @P0 STG.E.U16 desc[UR12][R4.64+0x22], R2 ;  /* 0x0000220204000986 */ /* 0x0003e8000c10150c */
[----:B-1----:R-:W2:Y:S01]  /*118f0*/  LDL.LU R2, [R1+0x28] ;  /* 0x0000280001027983 */ /* 0x002ea20000300800 */
[----:B------:R-:W-:Y:S01]  /*11900*/  ISETP.GT.AND P0, PT, R0, 0x8, P3 ;  /* 0x000000080000780c */ /* 0x000fe20001f04270 */
        /* <DEDUP_REMOVED lines=9> */
[----:B------:R-:W-:-:S04]  /*119a0*/  ISETP.GT.AND P2, PT, R3, 0x18, PT ;  /* 0x000000180300780c */ /* 0x000fc80003f44270 */
[----:B------:R-:W-:Y:S01]  /*119b0*/  ISETP.GT.AND P0, PT, R0, RZ, P2 ;  /* 0x000000ff0000720c */ /* 0x000fe20001704270 */
[----:B--2---:R-:W-:-:S05]  /*119c0*/  FMUL R2, R2, UR16 ;  /* 0x0000001002027c20 */ /* 0x004fca0008400000 */
[----:B------:R-:W-:-:S07]  /*119d0*/  F2FP.BF16.F32.PACK_AB R2, RZ, R2 ;  /* 0x00000002ff02723e */ /* 0x000fce00000010ff */
[----:B------:R1:W-:Y:S04]  /*119e0*/  @P0 STG.E.U16 desc[UR12][R4.64+0x30], R2 ;  /* 0x0000300204000986 */ /* 0x0003e8000c10150c */
[----:B-1----:R-:W2:Y:S01]  /*119f0*/  LDL.LU R2, [R1+0x34] ;  /* 0x0000340001027983 */ /* 0x002ea20000300800 */
[----:B------:R-:W-:-:S04]  /*11a00*/  ISETP.GT.AND P1, PT, R3, 0x19, PT ;  /* 0x000000190300780c */ /* 0x000fc80003f24270 */
[----:B------:R-:W-:Y:S01]  /*11a10*/  ISETP.GT.AND P0, PT, R0, RZ, P1 ;  /* 0x000000ff0000720c */ /* 0x000fe20000f04270 */
[----:B------:R-:W-:Y:S01]  /*11a20*/  FMUL R12, R12, UR16 ;  /* 0x000000100c0c7c20 */ /* 0x000fe20008400000 */
[----:B--2---:R-:W-:-:S05]  /*11a30*/  FMUL R2, R2, UR16 ;  /* 0x0000001002027c20 */ /* 0x004fca0008400000 */
[----:B------:R-:W-:-:S06]  /*11a40*/  F2FP.BF16.F32.PACK_AB R2, RZ, R2 ;  /* 0x00000002ff02723e */ /* 0x000fcc00000010ff */
[----:B------:R1:W-:Y:S02]  /*11a50*/  @P0 STG.E.U16 desc[UR12][R4.64+0x32], R2 ;  /* 0x0000320204000986 */ /* 0x0003e4000c10150c */
[----:B-1----:R-:W-:Y:S02]  /*11a60*/  F2FP.BF16.F32.PACK_AB R2, RZ, R12 ;  /* 0x0000000cff02723e */ /* 0x002fe400000010ff */
[----:B------:R-:W2:Y:S01]  /*11a70*/  LDL.LU R12, [R1+0x3c] ;  /* 0x00003c00010c7983 */ /* 0x000ea20000300800 */
[----:B------:R-:W-:-:S13]  /*11a80*/  ISETP.GT.AND P0, PT, R0, 0x8, P2 ;  /* 0x000000080000780c */ /* 0x000fda0001704270 */
[----:B------:R1:W-:Y:S01]  /*11a90*/  @P0 STG.E.U16 desc[UR12][R6.64+0x30], R2 ;  /* 0x0000300206000986 */ /* 0x0003e2000c10150c */
[----:B--2---:R-:W-:-:S05]  /*11aa0*/  FMUL R12, R12, UR16 ;  /* 0x000000100c0c7c20 */ /* 0x004fca0008400000 */
[----:B------:R-:W-:-:S04]  /*11ab0*/  F2FP.BF16.F32.PACK_AB R12, RZ, R12 ;  /* 0x0000000cff0c723e */ /* 0x000fc800000010ff */
[----:B-1----:R-:W-:Y:S02]  /*11ac0*/  PRMT R2, R12, 0x7610, R2 ;  /* 0x000076100c027816 */ /* 0x002fe40000000002 */
[----:B------:R-:W2:Y:S01]  /*11ad0*/  LDL.LU R12, [R1+0x40] ;  /* 0x00004000010c7983 */ /* 0x000ea20000300800 */
[----:B------:R-:W-:-:S13]  /*11ae0*/  ISETP.GT.AND P0, PT, R0, 0x8, P1 ;  /* 0x000000080000780c */ /* 0x000fda0000f04270 */
[----:B------:R1:W-:Y:S04]  /*11af0*/  @P0 STG.E.U16 desc[UR12][R6.64+0x32], R2 ;  /* 0x0000320206000986 */ /* 0x0003e8000c10150c */
[----:B-1----:R-:W3:Y:S01]  /*11b00*/  LDL.LU R2, [R1+0x48] ;  /* 0x0000480001027983 */ /* 0x002ee20000300800 */
[----:B--2---:R-:W-:-:S05]  /*11b10*/  FMUL R12, R12, UR16 ;  /* 0x000000100c0c7c20 */ /* 0x004fca0008400000 */
[----:B------:R-:W-:-:S04]  /*11b20*/  F2FP.BF16.F32.PACK_AB R12, RZ, R12 ;  /* 0x0000000cff0c723e */ /* 0x000fc800000010ff */
[----:B------:R-:W-:Y:S02]  /*11b30*/  PRMT R13, R12, 0x7610, R13 ;  /* 0x000076100c0d7816 */ /* 0x000fe4000000000d */
[----:B------:R-:W2:Y:S01]  /*11b40*/  LDL.LU R12, [R1+0x44] ;  /* 0x00004400010c7983 */ /* 0x000ea20000300800 */
[----:B------:R-:W-:-:S04]  /*11b50*/  ISETP.GT.AND P2, PT, R3, 0x20, PT ;  /* 0x000000200300780c */ /* 0x000fc80003f44270 */
[----:B------:R-:W-:Y:S02]  /*11b60*/  ISETP.GT.AND P0, PT, R0, RZ, P2 ;  /* 0x000000ff0000720c */ /* 0x000fe40001704270 */
[----:B------:R-:W-:-:S11]  /*11b70*/  ISETP.GT.AND P1, PT, R3, 0x21, PT ;  /* 0x000000210300780c */ /* 0x000fd60003f24270 */
[----:B------:R1:W-:Y:S01]  /*11b80*/  @P0 STG.E.U16 desc[UR12][R4.64+0x40], R13 ;  /* 0x0000400d04000986 */ /* 0x0003e2000c10150c */
[----:B------:R-:W-:Y:S01]  /*11b90*/  ISETP.GT.AND P0, PT, R0, RZ, P1 ;  /* 0x000000ff0000720c */ /* 0x000fe20000f04270 */
[----:B---3--:R-:W-:-:S05]  /*11ba0*/  FMUL R2, R2, UR16 ;  /* 0x0000001002027c20 */ /* 0x008fca0008400000 */
[----:B------:R-:W-:-:S04]  /*11bb0*/  F2FP.BF16.F32.PACK_AB R2, RZ, R2 ;  /* 0x00000002ff02723e */ /* 0x000fc800000010ff */
[----:B------:R-:W-:Y:S01]  /*11bc0*/  PRMT R14, R2, 0x7610, R14 ;  /* 0x00007610020e7816 */ /* 0x000fe2000000000e */
[----:B------:R-:W-:-:S05]  /*11bd0*/  FMUL R2, R252, UR16 ;  /* 0x00000010fc027c20 */ /* 0x000fca0008400000 */
[----:B------:R-:W-:-:S04]  /*11be0*/  F2FP.BF16.F32.PACK_AB R2, RZ, R2 ;  /* 0x00000002ff02723e */ /* 0x000fc800000010ff */
[----:B-1----:R-:W-:Y:S01]  /*11bf0*/  PRMT R13, R2, 0x7610, R13 ;  /* 0x00007610020d7816 */ /* 0x002fe2000000000d */
[----:B------:R-:W-:-:S05]  /*11c00*/  FMUL R2, R251, UR16 ;  /* 0x00000010fb027c20 */ /* 0x000fca0008400000 */
[----:B------:R-:W-:Y:S01]  /*11c10*/  F2FP.BF16.F32.PACK_AB R2, RZ, R2 ;  /* 0x00000002ff02723e */ /* 0x000fe200000010ff */
[----:B--2---:R-:W-:-:S05]  /*11c20*/  FMUL R12, R12, UR16 ;  /* 0x000000100c0c7c20 */ /* 0x004fca0008400000 */
[----:B------:R-:W-:-:S05]  /*11c30*/  F2FP.BF16.F32.PACK_AB R12, RZ, R12 ;  /* 0x0000000cff0c723e */ /* 0x000fca00000010ff */
[----:B------:R1:W-:Y:S01]  /*11c40*/  @P0 STG.E.U16 desc[UR12][R4.64+0x42], R12 ;  /* 0x0000420c04000986 */ /* 0x0003e2000c10150c */
[----:B------:R-:W-:Y:S02]  /*11c50*/  ISETP.GT.AND P0, PT, R0, 0x8, P2 ;  /* 0x000000080000780c */ /* 0x000fe40001704270 */
[----:B------:R-:W-:-:S11]  /*11c60*/  ISETP.GT.AND P2, PT, R3, 0x28, PT ;  /* 0x000000280300780c */ /* 0x000fd60003f44270 */
[----:B------:R2:W-:Y:S01]  /*11c70*/  @P0 STG.E.U16 desc[UR12][R6.64+0x40], R14 ;  /* 0x0000400e06000986 */ /* 0x0005e2000c10150c */
[----:B------:R-:W-:Y:S02]  /*11c80*/  ISETP.GT.AND P0, PT, R0, 0x8, P1 ;  /* 0x000000080000780c */ /* 0x000fe40000f04270 */
[----:B-1----:R-:W-:-:S11]  /*11c90*/  PRMT R12, R2, 0x7610, R12 ;  /* 0x00007610020c7816 */ /* 0x002fd6000000000c */
[----:B------:R1:W-:Y:S01]  /*11ca0*/  @P0 STG.E.U16 desc[UR12][R6.64+0x42], R13 ;  /* 0x0000420d06000986 */ /* 0x0003e2000c10150c */
[----:B------:R-:W-:Y:S02]  /*11cb0*/  ISETP.GT.AND P0, PT, R0, RZ, P2 ;  /* 0x000000ff0000720c */ /* 0x000fe40001704270 */
[----:B------:R-:W-:Y:S01]  /*11cc0*/  ISETP.GT.AND P1, PT, R3, 0x29, PT ;  /* 0x000000290300780c */ /* 0x000fe20003f24270 */
[----:B------:R-:W-:-:S05]  /*11cd0*/  FMUL R2, R250, UR16 ;  /* 0x00000010fa027c20 */ /* 0x000fca0008400000 */
[----:B------:R-:W-:-:S05]  /*11ce0*/  F2FP.BF16.F32.PACK_AB R2, RZ, R2 ;  /* 0x00000002ff02723e */ /* 0x000fca00000010ff */
[----:B------:R3:W-:Y:S01]  /*11cf0*/  @P0 STG.E.U16 desc[UR12][R4.64+0x50], R12 ;  /* 0x0000500c04000986 */ /* 0x0007e2000c10150c */
[----:B------:R-:W-:Y:S02]  /*11d00*/  ISETP.GT.AND P0, PT, R0, RZ, P1 ;  /* 0x000000ff0000720c */ /* 0x000fe40000f04270 */
[----:B--2---:R-:W-:Y:S01]  /*11d10*/  PRMT R14, R2, 0x7610, R14 ;  /* 0x00007610020e7816 */ /* 0x004fe2000000000e */
[----:B------:R-:W-:-:S05]  /*11d20*/  FMUL R2, R249, UR16 ;  /* 0x00000010f9027c20 */ /* 0x000fca0008400000 */
[----:B------:R-:W-:-:S05]  /*11d30*/  F2FP.BF16.F32.PACK_AB R2, RZ, R2 ;  /* 0x00000002ff02723e */ /* 0x000fca00000010ff */
[----:B------:R2:W-:Y:S01]  /*11d40*/  @P0 STG.E.U16 desc[UR12][R4.64+0x52], R14 ;  /* 0x0000520e04000986 */ /* 0x0005e2000c10150c */
[----:B------:R-:W-:Y:S02]  /*11d50*/  ISETP.GT.AND P0, PT, R0, 0x8, P2 ;  /* 0x000000080000780c */ /* 0x000fe40001704270 */
[----:B-1----:R-:W-:Y:S01]  /*11d60*/  PRMT R13, R2, 0x7610, R13 ;  /* 0x00007610020d7816 */ /* 0x002fe2000000000d */
[----:B------:R-:W-:-:S05]  /*11d70*/  FMUL R2, R248, UR16 ;  /* 0x00000010f8027c20 */ /* 0x000fca0008400000 */
[----:B------:R-:W-:-:S05]  /*11d80*/  F2FP.BF16.F32.PACK_AB R2, RZ, R2 ;  /* 0x00000002ff02723e */ /* 0x000fca00000010ff */
[----:B------:R1:W-:Y:S01]  /*11d90*/  @P0 STG.E.U16 desc[UR12][R6.64+0x50], R13 ;  /* 0x0000500d06000986 */ /* 0x0003e2000c10150c */
[----:B------:R-:W-:Y:S02]  /*11da0*/  ISETP.GT.AND P0, PT, R0, 0x8, P1 ;  /* 0x000000080000780c */ /* 0x000fe40000f04270 */
[----:B---3--:R-:W-:Y:S02]  /*11db0*/  PRMT R12, R2, 0x7610, R12 ;  /* 0x00007610020c7816 */ /* 0x008fe4000000000c */
[----:B------:R-:W-:Y:S01]  /*11dc0*/  ISETP.GT.AND P2, PT, R3, 0x30, PT ;  /* 0x000000300300780c */ /* 0x000fe20003f44270 */
[----:B------:R-:W-:-:S08]  /*11dd0*/  FMUL R2, R247, UR16 ;  /* 0x00000010f7027c20 */ /* 0x000fd00008400000 */
[----:B------:R3:W-:Y:S01]  /*11de0*/  @P0 STG.E.U16 desc[UR12][R6.64+0x52], R12 ;  /* 0x0000520c06000986 */ /* 0x0007e2000c10150c */
[----:B------:R-:W-:Y:S02]  /*11df0*/  ISETP.GT.AND P0, PT, R0, RZ, P2 ;  /* 0x000000ff0000720c */ /* 0x000fe40001704270 */
[----:B------:R-:W-:Y:S02]  /*11e00*/  F2FP.BF16.F32.PACK_AB R2, RZ, R2 ;  /* 0x00000002ff02723e */ /* 0x000fe400000010ff */
[----:B------:R-:W-:Y:S02]  /*11e10*/  ISETP.GT.AND P1, PT, R3, 0x31, PT ;  /* 0x000000310300780c */ /* 0x000fe40003f24270 */
[----:B--2---:R-:W-:Y:S01]  /*11e20*/  PRMT R14, R2, 0x7610, R14 ;  /* 0x00007610020e7816 */ /* 0x004fe2000000000e */
[----:B------:R-:W-:-:S06]  /*11e30*/  FMUL R2, R246, UR16 ;  /* 0x00000010f6027c20 */ /* 0x000fcc0008400000 */
[----:B------:R2:W-:Y:S01]  /*11e40*/  @P0 STG.E.U16 desc[UR12][R4.64+0x60], R14 ;  /* 0x0000600e04000986 */ /* 0x0005e2000c10150c */
[----:B------:R-:W-:Y:S02]  /*11e50*/  ISETP.GT.AND P0, PT, R0, RZ, P1 ;  /* 0x000000ff0000720c */ /* 0x000fe40000f04270 */
[----:B------:R-:W-:-:S04]  /*11e60*/  F2FP.BF16.F32.PACK_AB R2, RZ, R2 ;  /* 0x00000002ff02723e */ /* 0x000fc800000010ff */
[----:B-1----:R-:W-:Y:S01]  /*11e70*/  PRMT R13, R2, 0x7610, R13 ;  /* 0x00007610020d7816 */ /* 0x002fe2000000000d */
[----:B------:R-:W-:-:S06]  /*11e80*/  FMUL R2, R245, UR16 ;  /* 0x00000010f5027c20 */ /* 0x000fcc0008400000 */
[----:B------:R1:W-:Y:S01]  /*11e90*/  @P0 STG.E.U16 desc[UR12][R4.64+0x62], R13 ;  /* 0x0000620d04000986 */ /* 0x0003e2000c10150c */
[----:B------:R-:W-:Y:S02]  /*11ea0*/  ISETP.GT.AND P0, PT, R0, 0x8, P2 ;  /* 0x000000080000780c */ /* 0x000fe40001704270 */
[----:B------:R-:W-:-:S04]  /*11eb0*/  F2FP.BF16.F32.PACK_AB R2, RZ, R2 ;  /* 0x00000002ff02723e */ /* 0x000fc800000010ff */
[----:B---3--:R-:W-:Y:S01]  /*11ec0*/  PRMT R12, R2, 0x7610, R12 ;  /* 0x00007610020c7816 */ /* 0x008fe2000000000c */
[----:B------:R-:W-:-:S06]  /*11ed0*/  FMUL R2, R244, UR16 ;  /* 0x00000010f4027c20 */ /* 0x000fcc0008400000 */
[----:B------:R3:W-:Y:S01]  /*11ee0*/  @P0 STG.E.U16 desc[UR12][R6.64+0x60], R12 ;  /* 0x0000600c06000986 */ /* 0x0007e2000c10150c */
[----:B------:R-:W-:Y:S02]  /*11ef0*/  ISETP.GT.AND P0, PT, R0, 0x8, P1 ;  /* 0x000000080000780c */ /* 0x000fe40000f04270 */
[----:B------:R-:W-:Y:S02]  /*11f00*/  F2FP.BF16.F32.PACK_AB R2, RZ, R2 ;  /* 0x00000002ff02723e */ /* 0x000fe400000010ff */
[----:B------:R-:W-:Y:S02]  /*11f10*/  ISETP.GT.AND P2, PT, R3, 0x38, PT ;  /* 0x000000380300780c */ /* 0x000fe40003f44270 */
[----:B--2---:R-:W-:Y:S01]  /*11f20*/  PRMT R14, R2, 0x7610, R14 ;  /* 0x00007610020e7816 */ /* 0x004fe2000000000e */
[----:B------:R-:W-:-:S06]  /*11f30*/  FMUL R2, R243, UR16 ;  /* 0x00000010f3027c20 */ /* 0x000fcc0008400000 */
[----:B------:R2:W-:Y:S01]  /*11f40*/  @P0 STG.E.U16 desc[UR12][R6.64+0x62], R14 ;  /* 0x0000620e06000986 */ /* 0x0005e2000c10150c */
[----:B------:R-:W-:Y:S02]  /*11f50*/  ISETP.GT.AND P0, PT, R0, RZ, P2 ;  /* 0x000000ff0000720c */ /* 0x000fe40001704270 */
[----:B------:R-:W-:Y:S02]  /*11f60*/  F2FP.BF16.F32.PACK_AB R2, RZ, R2 ;  /* 0x00000002ff02723e */ /* 0x000fe400000010ff */
[----:B------:R-:W-:Y:S02]  /*11f70*/  ISETP.GT.AND P1, PT, R3, 0x39, PT ;  /* 0x000000390300780c */ /* 0x000fe40003f24270 */
[----:B-1----:R-:W-:Y:S01]  /*11f80*/  PRMT R13, R2, 0x7610, R13 ;  /* 0x00007610020d7816 */ /* 0x002fe2000000000d */
[----:B------:R-:W-:-:S06]  /*11f90*/  FMUL R2, R242, UR16 ;  /* 0x00000010f2027c20 */ /* 0x000fcc0008400000 */
[----:B------:R1:W-:Y:S01]  /*11fa0*/  @P0 STG.E.U16 desc[UR12][R4.64+0x70], R13 ;  /* 0x0000700d04000986 */ /* 0x0003e2000c10150c */
[----:B------:R-:W-:Y:S02]  /*11fb0*/  ISETP.GT.AND P0, PT, R0, RZ, P1 ;  /* 0x000000ff0000720c */ /* 0x000fe40000f04270 */
[----:B------:R-:W-:-:S04]  /*11fc0*/  F2FP.BF16.F32.PACK_AB R2, RZ, R2 ;  /* 0x00000002ff02723e */ /* 0x000fc800000010ff */
[----:B---3--:R-:W-:Y:S01]  /*11fd0*/  PRMT R12, R2, 0x7610, R12 ;  /* 0x00007610020c7816 */ /* 0x008fe2000000000c */
[----:B------:R-:W-:-:S06]  /*11fe0*/  FMUL R2, R241, UR16 ;  /* 0x00000010f1027c20 */ /* 0x000fcc0008400000 */
[----:B------:R3:W-:Y:S01]  /*11ff0*/  @P0 STG.E.U16 desc[UR12][R4.64+0x72], R12 ;  /* 0x0000720c04000986 */ /* 0x0007e2000c10150c */
[----:B------:R-:W-:Y:S02]  /*12000*/  ISETP.GT.AND P0, PT, R0, 0x8, P2 ;  /* 0x000000080000780c */ /* 0x000fe40001704270 */
[----:B------:R-:W-:-:S04]  /*12010*/  F2FP.BF16.F32.PACK_AB R2, RZ, R2 ;  /* 0x00000002ff02723e */ /* 0x000fc800000010ff */
[----:B--2---:R-:W-:Y:S01]  /*12020*/  PRMT R14, R2, 0x7610, R14 ;  /* 0x00007610020e7816 */ /* 0x004fe2000000000e */
[----:B------:R-:W-:-:S06]  /*12030*/  FMUL R2, R240, UR16 ;  /* 0x00000010f0027c20 */ /* 0x000fcc0008400000 */
[----:B------:R2:W-:Y:S01]  /*12040*/  @P0 STG.E.U16 desc[UR12][R6.64+0x70], R14 ;  /* 0x0000700e06000986 */ /* 0x0005e2000c10150c */
[----:B------:R-:W-:Y:S02]  /*12050*/  ISETP.GT.AND P0, PT, R0, 0x8, P1 ;  /* 0x000000080000780c */ /* 0x000fe40000f04270 */
[----:B------:R-:W-:Y:S02]  /*12060*/  F2FP.BF16.F32.PACK_AB R2, RZ, R2 ;  /* 0x00000002ff02723e */ /* 0x000fe400000010ff */
[----:B------:R-:W-:Y:S02]  /*12070*/  ISETP.GT.AND P2, PT, R3, 0x40, PT ;  /* 0x000000400300780c */ /* 0x000fe40003f44270 */
[----:B-1----:R-:W-:Y:S01]  /*12080*/  PRMT R13, R2, 0x7610, R13 ;  /* 0x00007610020d7816 */ /* 0x002fe2000000000d */
[----:B------:R-:W-:-:S06]  /*12090*/  FMUL R2, R239, UR16 ;  /* 0x00000010ef027c20 */ /* 0x000fcc0008400000 */
[----:B------:R1:W-:Y:S01]  /*120a0*/  @P0 STG.E.U16 desc[UR12][R6.64+0x72], R13 ;  /* 0x0000720d06000986 */ /* 0x0003e2000c10150c */
[----:B------:R-:W-:Y:S02]  /*120b0*/  ISETP.GT.AND P0, PT, R0, RZ, P2 ;  /* 0x000000ff0000720c */ /* 0x000fe40001704270 */
[----:B------:R-:W-:Y:S02]  /*120c0*/  F2FP.BF16.F32.PACK_AB R2, RZ, R2 ;  /* 0x00000002ff02723e */ /* 0x000fe400000010ff */
[----:B------:R-:W-:Y:S02]  /*120d0*/  ISETP.GT.AND P1, PT, R3, 0x41, PT ;  /* 0x000000410300780c */ /* 0x000fe40003f24270 */
[----:B---3--:R-:W-:Y:S01]  /*120e0*/  PRMT R12, R2, 0x7610, R12 ;  /* 0x00007610020c7816 */ /* 0x008fe2000000000c */
[----:B------:R-:W-:-:S06]  /*120f0*/  FMUL R2, R238, UR16 ;  /* 0x00000010ee027c20 */ /* 0x000fcc0008400000 */
[----:B------:R3:W-:Y:S01]  /*12100*/  @P0 STG.E.U16 desc[UR12][R4.64+0x80], R12 ;  /* 0x0000800c04000986 */ /* 0x0007e2000c10150c */
[----:B------:R-:W-:Y:S02]  /*12110*/  ISETP.GT.AND P0, PT, R0, RZ, P1 ;  /* 0x000000ff0000720c */ /* 0x000fe40000f04270 */
[----:B------:R-:W-:-:S04]  /*12120*/  F2FP.BF16.F32.PACK_AB R2, RZ, R2 ;  /* 0x00000002ff02723e */ /* 0x000fc800000010ff */
[----:B--2---:R-:W-:Y:S01]  /*12130*/  PRMT R14, R2, 0x7610, R14 ;  /* 0x00007610020e7816 */ /* 0x004fe2000000000e */
[----:B------:R-:W-:-:S06]  /*12140*/  FMUL R2, R237, UR16 ;  /* 0x00000010ed027c20 */ /* 0x000fcc0008400000 */
[----:B------:R2:W-:Y:S01]  /*12150*/  @P0 STG.E.U16 desc[UR12][R4.64+0x82], R14 ;  /* 0x0000820e04000986 */ /* 0x0005e2000c10150c */
[----:B------:R-:W-:Y:S02]  /*12160*/  ISETP.GT.AND P0, PT, R0, 0x8, P2 ;  /* 0x000000080000780c */ /* 0x000fe40001704270 */
[----:B------:R-:W-:-:S04]  /*12170*/  F2FP.BF16.F32.PACK_AB R2, RZ, R2 ;  /* 0x00000002ff02723e */ /* 0x000fc800000010ff */
[----:B-1----:R-:W-:Y:S01]  /*12180*/  PRMT R13, R2, 0x7610, R13 ;  /* 0x00007610020d7816 */ /* 0x002fe2000000000d */
[----:B------:R-:W-:-:S06]  /*12190*/  FMUL R2, R236, UR16 ;  /* 0x00000010ec027c20 */ /* 0x000fcc0008400000 */
[----:B------:R1:W-:Y:S01]  /*121a0*/  @P0 STG.E.U16 desc[UR12][R6.64+0x80], R13 ;  /* 0x0000800d06000986 */ /* 0x0003e2000c10150c */
[----:B------:R-:W-:Y:S02]  /*121b0*/  ISETP.GT.AND P0, PT, R0, 0x8, P1 ;  /* 0x000000080000780c */ /* 0x000fe40000f04270 */
[----:B------:R-:W-:Y:S02]  /*121c0*/  F2FP.BF16.F32.PACK_AB R2, RZ, R2 ;  /* 0x00000002ff02723e */ /* 0x000fe400000010ff */
[----:B------:R-:W-:Y:S02]  /*121d0*/  ISETP.GT.AND P2, PT, R3, 0x48, PT ;  /* 0x000000480300780c */ /* 0x000fe40003f44270 */
[----:B---3--:R-:W-:Y:S01]  /*121e0*/  PRMT R12, R2, 0x7610, R12 ;  /* 0x00007610020c7816 */ /* 0x008fe2000000000c */
[----:B------:R-:W-:-:S06]  /*121f0*/  FMUL R2, R235, UR16 ;  /* 0x00000010eb027c20 */ /* 0x000fcc0008400000 */
        /* <DEDUP_REMOVED lines=132> */
[----:B------:R-:W-:-:S04]  /*12a40*/  ISETP.GT.AND P0, PT, R3, 0x78, PT ;  /* 0x000000780300780c */ /* 0x000fc80003f04270 */
[----:B------:R-:W-:Y:S02]  /*12a50*/  ISETP.GT.AND P1, PT, R0, RZ, P0 ;  /* 0x000000ff0000720c */ /* 0x000fe40000724270 */
[----:B------:R-:W-:-:S04]  /*12a60*/  F2FP.BF16.F32.PACK_AB R2, RZ, R2 ;  /* 0x00000002ff02723e */ /* 0x000fc800000010ff */
[----:B--2---:R-:W-:Y:S01]  /*12a70*/  PRMT R14, R2, 0x7610, R14 ;  /* 0x00007610020e7816 */ /* 0x004fe2000000000e */
[----:B------:R-:W-:-:S06]  /*12a80*/  FMUL R2, R18, UR16 ;  /* 0x0000001012027c20 */ /* 0x000fcc0008400000 */
[----:B------:R-:W-:Y:S01]  /*12a90*/  @P1 STG.E.U16 desc[UR12][R4.64+0xf0], R14 ;  /* 0x0000f00e04001986 */ /* 0x000fe2000c10150c */
[----:B------:R-:W-:-:S04]  /*12aa0*/  ISETP.GT.AND P1, PT, R3, 0x79, PT ;  /* 0x000000790300780c */ /* 0x000fc80003f24270 */
[----:B------:R-:W-:Y:S02]  /*12ab0*/  ISETP.GT.AND P6, PT, R0, RZ, P1 ;  /* 0x000000ff0000720c */ /* 0x000fe40000fc4270 */
[----:B------:R-:W-:-:S04]  /*12ac0*/  F2FP.BF16.F32.PACK_AB R2, RZ, R2 ;  /* 0x00000002ff02723e */ /* 0x000fc800000010ff */
[----:B-1----:R-:W-:Y:S01]  /*12ad0*/  PRMT R13, R2, 0x7610, R13 ;  /* 0x00007610020d7816 */ /* 0x002fe2000000000d */
[----:B------:R-:W-:-:S06]  /*12ae0*/  FMUL R2, R17, UR16 ;  /* 0x0000001011027c20 */ /* 0x000fcc0008400000 */
[----:B------:R1:W-:Y:S01]  /*12af0*/  @P6 STG.E.U16 desc[UR12][R4.64+0xf2], R13 ;  /* 0x0000f20d04006986 */ /* 0x0003e2000c10150c */
[----:B------:R-:W-:Y:S02]  /*12b00*/  ISETP.GT.AND P6, PT, R0, 0x8, P0 ;  /* 0x000000080000780c */ /* 0x000fe400007c4270 */
[----:B------:R-:W-:-:S04]  /*12b10*/  F2FP.BF16.F32.PACK_AB R2, RZ, R2 ;  /* 0x00000002ff02723e */ /* 0x000fc800000010ff */
[----:B------:R-:W-:-:S07]  /*12b20*/  PRMT R15, R2, 0x7610, R15 ;  /* 0x00007610020f7816 */ /* 0x000fce000000000f */
[----:B---3--:R-:W-:Y:S02]  /*12b30*/  @P6 IMAD.MOV.U32 R12, RZ, RZ, R6 ;  /* 0x000000ffff0c6224 */ /* 0x008fe400078e0006 */
[----:B-1----:R-:W-:-:S05]  /*12b40*/  @P6 IMAD.MOV.U32 R13, RZ, RZ, R7 ;  /* 0x000000ffff0d6224 */ /* 0x002fca00078e0007 */
[----:B------:R1:W-:Y:S01]  /*12b50*/  @P6 STG.E.U16 desc[UR12][R12.64+0xf0], R15 ;  /* 0x0000f00f0c006986 */ /* 0x0003e2000c10150c */
[----:B------:R-:W-:Y:S01]  /*12b60*/  ISETP.GT.AND P6, PT, R0, 0x8, P1 ;  /* 0x000000080000780c */ /* 0x000fe20000fc4270 */
[----:B------:R-:W-:-:S05]  /*12b70*/  FMUL R2, R16, UR16 ;  /* 0x0000001010027c20 */ /* 0x000fca0008400000 */
[----:B------:R-:W-:-:S07]  /*12b80*/  F2FP.BF16.F32.PACK_AB R2, RZ, R2 ;  /* 0x00000002ff02723e */ /* 0x000fce00000010ff */
[----:B-1----:R-:W-:Y:S02]  /*12b90*/  @P6 IMAD.MOV.U32 R12, RZ, RZ, R6 ;  /* 0x000000ffff0c6224 */ /* 0x002fe400078e0006 */
[----:B------:R-:W-:-:S05]  /*12ba0*/  @P6 IMAD.MOV.U32 R13, RZ, RZ, R7 ;  /* 0x000000ffff0d6224 */ /* 0x000fca00078e0007 */
[----:B------:R1:W-:Y:S01]  /*12bb0*/  @P6 STG.E.U16 desc[UR12][R12.64+0xf2], R2 ;  /* 0x0000f2020c006986 */ /* 0x0003e2000c10150c */
[----:B------:R-:W-:-:S04]  /*12bc0*/  IADD3 R6, P6, R4, UR7, RZ ;  /* 0x0000000704067c10 */ /* 0x000fc8000ffde0ff */
[----:B------:R-:W-:Y:S02]  /*12bd0*/  IADD3.X R7, R5, UR6, RZ, P6, !PT ;  /* 0x0000000605077c10 */ /* 0x000fe4000b7fe4ff */
[----:B------:R-:W-:Y:S01]  /*12be0*/  ISETP.GT.AND P6, PT, R0, 0x40, P5 ;  /* 0x000000400000780c */ /* 0x000fe20002fc4270 */
[----:B------:R-:W-:-:S05]  /*12bf0*/  FMUL R152, R152, UR16 ;  /* 0x0000001098987c20 */ /* 0x000fca0008400000 */
[----:B------:R-:W-:-:S07]  /*12c00*/  F2FP.BF16.F32.PACK_AB R152, RZ, R152 ;  /* 0x00000098ff98723e */ /* 0x000fce00000010ff */
[----:B------:R-:W-:Y:S01]  /*12c10*/  @P6 STG.E.U16 desc[UR12][R6.64], R152 ;  /* 0x0000009806006986 */ /* 0x000fe2000c10150c */
[----:B------:R-:W-:Y:S01]  /*12c20*/  ISETP.GT.AND P6, PT, R3, 0x1, PT ;  /* 0x000000010300780c */ /* 0x000fe20003fc4270 */
[----:B------:R-:W-:-:S03]  /*12c30*/  FMUL R153, R153, UR16 ;  /* 0x0000001099997c20 */ /* 0x000fc60008400000 */
[----:B------:R-:W-:Y:S02]  /*12c40*/  ISETP.GT.AND P6, PT, R0, 0x40, P6 ;  /* 0x000000400000780c */ /* 0x000fe400037c4270 */
[----:B------:R-:W-:Y:S01]  /*12c50*/  F2FP.BF16.F32.PACK_AB R153, RZ, R153 ;  /* 0x00000099ff99723e */ /* 0x000fe200000010ff */
[----:B------:R-:W-:-:S10]  /*12c60*/  FMUL R154, R154, UR16 ;  /* 0x000000109a9a7c20 */ /* 0x000fd40008400000 */
[----:B------:R-:W-:Y:S01]  /*12c70*/  @P6 STG.E.U16 desc[UR12][R6.64+0x2], R153 ;  /* 0x0000029906006986 */ /* 0x000fe2000c10150c */
[----:B-1----:R-:W-:-:S04]  /*12c80*/  IADD3 R12, P6, R6, UR5, RZ ;  /* 0x00000005060c7c10 */ /* 0x002fc8000ffde0ff */
[----:B------:R-:W-:Y:S02]  /*12c90*/  IADD3.X R13, R7, UR4, RZ, P6, !PT ;  /* 0x00000004070d7c10 */ /* 0x000fe4000b7fe4ff */
[----:B------:R-:W-:Y:S02]  /*12ca0*/  ISETP.GT.AND P6, PT, R0, 0x48, P5 ;  /* 0x000000480000780c */ /* 0x000fe40002fc4270 */
[----:B------:R-:W-:-:S11]  /*12cb0*/  F2FP.BF16.F32.PACK_AB R154, RZ, R154 ;  /* 0x0000009aff9a723e */ /* 0x000fd600000010ff */
[----:B------:R1:W-:Y:S01]  /*12cc0*/  @P6 STG.E.U16 desc[UR12][R12.64], R154 ;  /* 0x0000009a0c006986 */ /* 0x0003e2000c10150c */
[----:B------:R-:W-:-:S04]  /*12cd0*/  IADD3 R14, P6, R6, UR5, RZ ;  /* 0x00000005060e7c10 */ /* 0x000fc8000ffde0ff */
[----:B------:R-:W-:Y:S02]  /*12ce0*/  IADD3.X R15, R7, UR4, RZ, P6, !PT ;  /* 0x00000004070f7c10 */ /* 0x000fe4000b7fe4ff */
[----:B------:R-:W-:Y:S01]  /*12cf0*/  ISETP.GT.AND P6, PT, R3, 0x1, PT ;  /* 0x000000010300780c */ /* 0x000fe20003fc4270 */
[----:B------:R-:W-:-:S03]  /*12d00*/  FMUL R155, R155, UR16 ;  /* 0x000000109b9b7c20 */ /* 0x000fc60008400000 */
[----:B------:R-:W-:Y:S02]  /*12d10*/  ISETP.GT.AND P6, PT, R0, 0x48, P6 ;  /* 0x000000480000780c */ /* 0x000fe400037c4270 */
[----:B------:R-:W-:Y:S01]  /*12d20*/  F2FP.BF16.F32.PACK_AB R155, RZ, R155 ;  /* 0x0000009bff9b723e */ /* 0x000fe200000010ff */
[----:B------:R-:W-:-:S10]  /*12d30*/  FMUL R156, R156, UR16 ;  /* 0x000000109c9c7c20 */ /* 0x000fd40008400000 */
[----:B------:R-:W-:Y:S01]  /*12d40*/  @P6 STG.E.U16 desc[UR12][R14.64+0x2], R155 ;  /* 0x0000029b0e006986 */ /* 0x000fe2000c10150c */
[----:B------:R-:W-:-:S04]  /*12d50*/  ISETP.GT.AND P6, PT, R3, 0x8, PT ;  /* 0x000000080300780c */ /* 0x000fc80003fc4270 */
        /* <DEDUP_REMOVED lines=278> */
[----:B------:R-:W-:-:S11]  /*13ec0*/  F2FP.BF16.F32.PACK_AB R213, RZ, R213 ;  /* 0x000000d5ffd5723e */ /* 0x000fd600000010ff */
[----:B------:R2:W-:Y:S01]  /*13ed0*/  @P6 STG.E.U16 desc[UR12][R6.64+0xf2], R213 ;  /* 0x0000f2d506006986 */ /* 0x0005e2000c10150c */
[----:B-1----:R-:W-:-:S04]  /*13ee0*/  IADD3 R12, P6, R4, UR22, RZ ;  /* 0x00000016040c7c10 */ /* 0x002fc8000ffde0ff */
[----:B------:R-:W-:Y:S02]  /*13ef0*/  IADD3.X R13, R5, UR10, RZ, P6, !PT ;  /* 0x0000000a050d7c10 */ /* 0x000fe4000b7fe4ff */
[----:B------:R-:W-:Y:S01]  /*13f00*/  ISETP.GT.AND P6, PT, R0, 0x48, P0 ;  /* 0x000000480000780c */ /* 0x000fe200007c4270 */
[----:B------:R-:W-:-:S05]  /*13f10*/  FMUL R214, R214, UR16 ;  /* 0x00000010d6d67c20 */ /* 0x000fca0008400000 */
[----:B------:R-:W-:-:S07]  /*13f20*/  F2FP.BF16.F32.PACK_AB R214, RZ, R214 ;  /* 0x000000d6ffd6723e */ /* 0x000fce00000010ff */
[----:B--2---:R-:W-:Y:S02]  /*13f30*/  @P6 IMAD.MOV.U32 R6, RZ, RZ, R10 ;  /* 0x000000ffff066224 */ /* 0x004fe400078e000a */
[----:B------:R-:W-:Y:S02]  /*13f40*/  @P6 IMAD.MOV.U32 R7, RZ, RZ, R11 ;  /* 0x000000ffff076224 */ /* 0x000fe400078e000b */
[----:B------:R-:W-:-:S03]  /*13f50*/  FMUL R215, R215, UR16 ;  /* 0x00000010d7d77c20 */ /* 0x000fc60008400000 */
[----:B------:R1:W-:Y:S01]  /*13f60*/  @P6 STG.E.U16 desc[UR12][R6.64+0xf0], R214 ;  /* 0x0000f0d606006986 */ /* 0x0003e2000c10150c */
[----:B------:R-:W-:Y:S02]  /*13f70*/  ISETP.GT.AND P6, PT, R0, 0x48, P1 ;  /* 0x000000480000780c */ /* 0x000fe40000fc4270 */
[----:B------:R-:W-:Y:S01]  /*13f80*/  F2FP.BF16.F32.PACK_AB R215, RZ, R215 ;  /* 0x000000d7ffd7723e */ /* 0x000fe200000010ff */
[----:B------:R-:W-:-:S10]  /*13f90*/  FMUL R88, R88, UR16 ;  /* 0x0000001058587c20 */ /* 0x000fd40008400000 */
[----:B------:R2:W-:Y:S01]  /*13fa0*/  @P6 STG.E.U16 desc[UR12][R10.64+0xf2], R215 ;  /* 0x0000f2d70a006986 */ /* 0x0005e2000c10150c */
[----:B------:R-:W-:Y:S02]  /*13fb0*/  ISETP.GT.AND P6, PT, R0, 0x80, P5 ;  /* 0x000000800000780c */ /* 0x000fe40002fc4270 */
[----:B------:R-:W-:Y:S01]  /*13fc0*/  F2FP.BF16.F32.PACK_AB R88, RZ, R88 ;  /* 0x00000058ff58723e */ /* 0x000fe200000010ff */
[----:B------:R-:W-:-:S10]  /*13fd0*/  FMUL R89, R89, UR16 ;  /* 0x0000001059597c20 */ /* 0x000fd40008400000 */
[----:B------:R-:W-:Y:S01]  /*13fe0*/  @P6 STG.E.U16 desc[UR12][R12.64], R88 ;  /* 0x000000580c006986 */ /* 0x000fe2000c10150c */
[----:B------:R-:W-:-:S04]  /*13ff0*/  ISETP.GT.AND P6, PT, R3, 0x1, PT ;  /* 0x000000010300780c */ /* 0x000fc80003fc4270 */
[----:B------:R-:W-:Y:S02]  /*14000*/  ISETP.GT.AND P6, PT, R0, 0x80, P6 ;  /* 0x000000800000780c */ /* 0x000fe400037c4270 */
[----:B------:R-:W-:-:S11]  /*14010*/  F2FP.BF16.F32.PACK_AB R89, RZ, R89 ;  /* 0x00000059ff59723e */ /* 0x000fd600000010ff */
[----:B------:R-:W-:Y:S01]  /*14020*/  @P6 STG.E.U16 desc[UR12][R12.64+0x2], R89 ;  /* 0x000002590c006986 */ /* 0x000fe2000c10150c */
[----:B-1----:R-:W-:-:S04]  /*14030*/  IADD3 R6, P6, R12, UR5, RZ ;  /* 0x000000050c067c10 */ /* 0x002fc8000ffde0ff */
[----:B------:R-:W-:Y:S02]  /*14040*/  IADD3.X R7, R13, UR4, RZ, P6, !PT ;  /* 0x000000040d077c10 */ /* 0x000fe4000b7fe4ff */
[----:B--2---:R-:W-:-:S04]  /*14050*/  IADD3 R10, P6, R12, UR5, RZ ;  /* 0x000000050c0a7c10 */ /* 0x004fc8000ffde0ff */
[----:B------:R-:W-:Y:S02]  /*14060*/  IADD3.X R11, R13, UR4, RZ, P6, !PT ;  /* 0x000000040d0b7c10 */ /* 0x000fe4000b7fe4ff */
[----:B------:R-:W-:Y:S01]  /*14070*/  ISETP.GT.AND P6, PT, R0, 0x88, P5 ;  /* 0x000000880000780c */ /* 0x000fe20002fc4270 */
[----:B------:R-:W-:-:S05]  /*14080*/  FMUL R90, R90, UR16 ;  /* 0x000000105a5a7c20 */ /* 0x000fca0008400000 */
[----:B------:R-:W-:-:S07]  /*14090*/  F2FP.BF16.F32.PACK_AB R90, RZ, R90 ;  /* 0x0000005aff5a723e */ /* 0x000fce00000010ff */
[----:B------:R1:W-:Y:S01]  /*140a0*/  @P6 STG.E.U16 desc[UR12][R6.64], R90 ;  /* 0x0000005a06006986 */ /* 0x0003e2000c10150c */
[----:B------:R-:W-:Y:S01]  /*140b0*/  ISETP.GT.AND P6, PT, R3, 0x1, PT ;  /* 0x000000010300780c */ /* 0x000fe20003fc4270 */
[----:B------:R-:W-:-:S03]  /*140c0*/  FMUL R91, R91, UR16 ;  /* 0x000000105b5b7c20 */ /* 0x000fc60008400000 */
[----:B------:R-:W-:Y:S02]  /*140d0*/  ISETP.GT.AND P6, PT, R0, 0x88, P6 ;  /* 0x000000880000780c */ /* 0x000fe400037c4270 */
[----:B------:R-:W-:Y:S01]  /*140e0*/  F2FP.BF16.F32.PACK_AB R91, RZ, R91 ;  /* 0x0000005bff5b723e */ /* 0x000fe200000010ff */
[----:B------:R-:W-:-:S10]  /*140f0*/  FMUL R92, R92, UR16 ;  /* 0x000000105c5c7c20 */ /* 0x000fd40008400000 */
[----:B------:R2:W-:Y:S01]  /*14100*/  @P6 STG.E.U16 desc[UR12][R10.64+0x2], R91 ;  /* 0x0000025b0a006986 */ /* 0x0005e2000c10150c */
[----:B------:R-:W-:-:S04]  /*14110*/  ISETP.GT.AND P6, PT, R3, 0x8, PT ;  /* 0x000000080300780c */ /* 0x000fc80003fc4270 */
[----:B------:R-:W-:Y:S02]  /*14120*/  ISETP.GT.AND P6, PT, R0, 0x80, P6 ;  /* 0x000000800000780c */ /* 0x000fe400037c4270 */
[----:B------:R-:W-:Y:S01]  /*14130*/  F2FP.BF16.F32.PACK_AB R92, RZ, R92 ;  /* 0x0000005cff5c723e */ /* 0x000fe200000010ff */
[----:B------:R-:W-:-:S10]  /*14140*/  FMUL R93, R93, UR16 ;  /* 0x000000105d5d7c20 */ /* 0x000fd40008400000 */
[----:B------:R-:W-:Y:S01]  /*14150*/  @P6 STG.E.U16 desc[UR12][R12.64+0x10], R92 ;  /* 0x0000105c0c006986 */ /* 0x000fe2000c10150c */
[----:B------:R-:W-:-:S04]  /*14160*/  ISETP.GT.AND P6, PT, R3, 0x9, PT ;  /* 0x000000090300780c */ /* 0x000fc80003fc4270 */
[----:B------:R-:W-:Y:S01]  /*14170*/  ISETP.GT.AND P6, PT, R0, 0x80, P6 ;  /* 0x000000800000780c */ /* 0x000fe200037c4270 */
[----:B-1----:R-:W-:Y:S01]  /*14180*/  IMAD.U32 R7, RZ, RZ, UR18 ;  /* 0x00000012ff077e24 */ /* 0x002fe2000f8e00ff */
[----:B------:R-:W-:Y:S01]  /*14190*/  UIMAD UR6, UR19, 0x180, URZ ;  /* 0x00000180130678a4 */ /* 0x000fe2000f8e023f */
[----:B------:R-:W-:Y:S02]  /*141a0*/  F2FP.BF16.F32.PACK_AB R93, RZ, R93 ;  /* 0x0000005dff5d723e */ /* 0x000fe400000010ff */
[----:B------:R-:W-:-:S04]  /*141b0*/  IMAD.WIDE.U32 R4, R7, 0x180, R4 ;  /* 0x0000018007047825 */ /* 0x000fc800078e0004 */
[----:B--2---:R-:W-:-:S04]  /*141c0*/  VIADD R11, R5, UR6 ;  /* 0x00000006050b7c36 */ /* 0x004fc80008000000 */
[----:B------:R-:W-:Y:S01]  /*141d0*/  @P6 STG.E.U16 desc[UR12][R12.64+0x12], R93 ;  /* 0x0000125d0c006986 */ /* 0x000fe2000c10150c */
        /* <DEDUP_REMOVED lines=273> */
[----:B------:R-:W-:Y:S02]  /*152f0*/  VIADD R5, R5, UR6 ;  /* 0x0000000605057c36 */ /* 0x000fe40008000000 */
[----:B------:R-:W-:-:S08]  /*15300*/  FMUL R150, R150, UR16 ;  /* 0x0000001096967c20 */ /* 0x000fd00008400000 */
[----:B------:R-:W-:Y:S01]  /*15310*/  @P6 STG.E.U16 desc[UR12][R12.64+0xf2], R149 ;  /* 0x0000f2950c006986 */ /* 0x000fe2000c10150c */
[----:B------:R-:W-:-:S04]  /*15320*/  IADD3 R14, P6, R4, UR5, RZ ;  /* 0x00000005040e7c10 */ /* 0x000fc8000ffde0ff */
[----:B------:R-:W-:Y:S02]  /*15330*/  IADD3.X R15, R5, UR4, RZ, P6, !PT ;  /* 0x00000004050f7c10 */ /* 0x000fe4000b7fe4ff */
        /* <DEDUP_REMOVED lines=10> */
[----:B------:R-:W-:-:S05]  /*153e0*/  @P6 IMAD.MOV.U32 R10, RZ, RZ, R4 ;  /* 0x000000ffff0a6224 */ /* 0x000fca00078e0004 */
[----:B------:R1:W-:Y:S01]  /*153f0*/  @P6 STG.E.U16 desc[UR12][R10.64], R24 ;  /* 0x000000180a006986 */ /* 0x0003e2000c10150c */
[----:B------:R-:W-:-:S04]  /*15400*/  ISETP.GT.AND P6, PT, R3, 0x1, PT ;  /* 0x000000010300780c */ /* 0x000fc80003fc4270 */
[C---:B------:R-:W-:Y:S01]  /*15410*/  ISETP.GT.AND P6, PT, R0.reuse, 0xc0, P6 ;  /* 0x000000c00000780c */ /* 0x040fe200037c4270 */
[----:B------:R-:W-:Y:S01]  /*15420*/  FMUL R25, R25, UR16 ;  /* 0x0000001019197c20 */ /* 0x000fe20008400000 */
[----:B------:R-:W-:Y:S01]  /*15430*/  ISETP.GT.AND P5, PT, R0, 0xc8, P5 ;  /* 0x000000c80000780c */ /* 0x000fe20002fa4270 */
[----:B------:R-:W-:-:S03]  /*15440*/  FMUL R26, R26, UR16 ;  /* 0x000000101a1a7c20 */ /* 0x000fc60008400000 */
[----:B------:R-:W-:Y:S02]  /*15450*/  F2FP.BF16.F32.PACK_AB R25, RZ, R25 ;  /* 0x00000019ff19723e */ /* 0x000fe400000010ff */
[----:B------:R-:W-:-:S05]  /*15460*/  F2FP.BF16.F32.PACK_AB R26, RZ, R26 ;  /* 0x0000001aff1a723e */ /* 0x000fca00000010ff */
[----:B-1----:R-:W-:-:S05]  /*15470*/  @P6 IMAD.MOV.U32 R10, RZ, RZ, R4 ;  /* 0x000000ffff0a6224 */ /* 0x002fca00078e0004 */
[----:B------:R-:W-:Y:S01]  /*15480*/  @P6 STG.E.U16 desc[UR12][R10.64+0x2], R25 ;  /* 0x000002190a006986 */ /* 0x000fe2000c10150c */
[----:B------:R-:W-:-:S03]  /*15490*/  ISETP.GT.AND P6, PT, R3, 0x1, PT ;  /* 0x000000010300780c */ /* 0x000fc60003fc4270 */
[----:B------:R-:W-:Y:S01]  /*154a0*/  @P5 STG.E.U16 desc[UR12][R6.64], R26 ;  /* 0x0000001a06005986 */ /* 0x000fe2000c10150c */
[----:B------:R-:W-:Y:S01]  /*154b0*/  ISETP.GT.AND P5, PT, R0, 0xc8, P6 ;  /* 0x000000c80000780c */ /* 0x000fe200037a4270 */
[----:B------:R-:W-:Y:S01]  /*154c0*/  FMUL R27, R27, UR16 ;  /* 0x000000101b1b7c20 */ /* 0x000fe20008400000 */
[----:B------:R-:W-:-:S04]  /*154d0*/  ISETP.GT.AND P6, PT, R3, 0x8, PT ;  /* 0x000000080300780c */ /* 0x000fc80003fc4270 */
[----:B------:R-:W-:Y:S01]  /*154e0*/  F2FP.BF16.F32.PACK_AB R27, RZ, R27 ;  /* 0x0000001bff1b723e */ /* 0x000fe200000010ff */
[----:B------:R-:W-:-:S06]  /*154f0*/  FMUL R28, R28, UR16 ;  /* 0x000000101c1c7c20 */ /* 0x000fcc0008400000 */
[----:B------:R1:W-:Y:S01]  /*15500*/  @P5 STG.E.U16 desc[UR12][R6.64+0x2], R27 ;  /* 0x0000021b06005986 */ /* 0x0003e2000c10150c */
[----:B------:R-:W-:Y:S02]  /*15510*/  ISETP.GT.AND P5, PT, R0, 0xc0, P6 ;  /* 0x000000c00000780c */ /* 0x000fe400037a4270 */
[----:B------:R-:W-:Y:S02]  /*15520*/  F2FP.BF16.F32.PACK_AB R28, RZ, R28 ;  /* 0x0000001cff1c723e */ /* 0x000fe400000010ff */
[----:B------:R-:W-:Y:S01]  /*15530*/  ISETP.GT.AND P6, PT, R3, 0x9, PT ;  /* 0x000000090300780c */ /* 0x000fe20003fc4270 */
[----:B------:R-:W-:-:S08]  /*15540*/  FMUL R29, R29, UR16 ;  /* 0x000000101d1d7c20 */ /* 0x000fd00008400000 */
        /* <DEDUP_REMOVED lines=11> */
[----:B------:R-:W-:Y:S02]  /*15600*/  F2FP.BF16.F32.PACK_AB R31, RZ, R31 ;  /* 0x0000001fff1f723e */ /* 0x000fe400000010ff */
[----:B------:R-:W-:-:S09]  /*15610*/  ISETP.GT.AND P6, PT, R3, 0x10, PT ;  /* 0x000000100300780c */ /* 0x000fd20003fc4270 */
[----:B-1----:R-:W-:Y:S02]  /*15620*/  @P5 IMAD.MOV.U32 R6, RZ, RZ, R14 ;  /* 0x000000ffff065224 */ /* 0x002fe400078e000e */
[----:B------:R-:W-:Y:S02]  /*15630*/  @P5 IMAD.MOV.U32 R7, RZ, RZ, R15 ;  /* 0x000000ffff075224 */ /* 0x000fe400078e000f */
[----:B------:R-:W-:-:S03]  /*15640*/  FMUL R32, R32, UR16 ;  /* 0x0000001020207c20 */ /* 0x000fc60008400000 */
[----:B------:R1:W-:Y:S01]  /*15650*/  @P5 STG.E.U16 desc[UR12][R6.64+0x12], R31 ;  /* 0x0000121f06005986 */ /* 0x0003e2000c10150c */
[----:B------:R-:W-:Y:S02]  /*15660*/  ISETP.GT.AND P5, PT, R0, 0xc0, P6 ;  /* 0x000000c00000780c */ /* 0x000fe400037a4270 */
[----:B------:R-:W-:Y:S02]  /*15670*/  F2FP.BF16.F32.PACK_AB R32, RZ, R32 ;  /* 0x00000020ff20723e */ /* 0x000fe400000010ff */
[----:B------:R-:W-:Y:S01]  /*15680*/  ISETP.GT.AND P6, PT, R3, 0x11, PT ;  /* 0x000000110300780c */ /* 0x000fe20003fc4270 */
[----:B------:R-:W-:-:S08]  /*15690*/  FMUL R33, R33, UR16 ;  /* 0x0000001021217c20 */ /* 0x000fd00008400000 */
[----:B------:R-:W-:Y:S01]  /*156a0*/  @P5 STG.E.U16 desc[UR12][R4.64+0x20], R32 ;  /* 0x0000202004005986 */ /* 0x000fe2000c10150c */
[----:B------:R-:W-:Y:S02]  /*156b0*/  ISETP.GT.AND P5, PT, R0, 0xc0, P6 ;  /* 0x000000c00000780c */ /* 0x000fe400037a4270 */
[----:B------:R-:W-:-:S11]  /*156c0*/  F2FP.BF16.F32.PACK_AB R33, RZ, R33 ;  /* 0x00000021ff21723e */ /* 0x000fd600000010ff */
[----:B------:R-:W-:Y:S01]  /*156d0*/  @P5 STG.E.U16 desc[UR12][R4.64+0x22], R33 ;  /* 0x0000222104005986 */ /* 0x000fe2000c10150c */
[----:B------:R-:W-:-:S04]  /*156e0*/  ISETP.GT.AND P5, PT, R3, 0x10, PT ;  /* 0x000000100300780c */ /* 0x000fc80003fa4270 */
[----:B------:R-:W-:Y:S01]  /*156f0*/  ISETP.GT.AND P5, PT, R0, 0xc8, P5 ;  /* 0x000000c80000780c */ /* 0x000fe20002fa4270 */
[----:B------:R-:W-:-:S05]  /*15700*/  FMUL R34, R34, UR16 ;  /* 0x0000001022227c20 */ /* 0x000fca0008400000 */
[----:B------:R-:W-:-:S07]  /*15710*/  F2FP.BF16.F32.PACK_AB R34, RZ, R34 ;  /* 0x00000022ff22723e */ /* 0x000fce00000010ff */
[----:B-1----:R-:W-:Y:S02]  /*15720*/  @P5 IMAD.MOV.U32 R6, RZ, RZ, R14 ;  /* 0x000000ffff065224 */ /* 0x002fe400078e000e */
[----:B------:R-:W-:-:S05]  /*15730*/  @P5 IMAD.MOV.U32 R7, RZ, RZ, R15 ;  /* 0x000000ffff075224 */ /* 0x000fca00078e000f */
[----:B------:R1:W-:Y:S01]  /*15740*/  @P5 STG.E.U16 desc[UR12][R6.64+0x20], R34 ;  /* 0x0000202206005986 */ /* 0x0003e2000c10150c */
[----:B------:R-:W-:Y:S01]  /*15750*/  ISETP.GT.AND P5, PT, R0, 0xc8, P6 ;  /* 0x000000c80000780c */ /* 0x000fe200037a4270 */
[----:B------:R-:W-:Y:S01]  /*15760*/  FMUL R35, R35, UR16 ;  /* 0x0000001023237c20 */ /* 0x000fe20008400000 */
[----:B------:R-:W-:-:S04]  /*15770*/  ISETP.GT.AND P6, PT, R3, 0x18, PT ;  /* 0x000000180300780c */ /* 0x000fc80003fc4270 */
[----:B------:R-:W-:-:S07]  /*15780*/  F2FP.BF16.F32.PACK_AB R35, RZ, R35 ;  /* 0x00000023ff23723e */ /* 0x000fce00000010ff */
        /* <DEDUP_REMOVED lines=225> */
[----:B------:R-:W-:Y:S01]  /*165a0*/  @P5 STG.E.U16 desc[UR12][R6.64+0xc0], R74 ;  /* 0x0000c04a06005986 */ /* 0x000fe2000c10150c */
[----:B------:R-:W-:Y:S01]  /*165b0*/  ISETP.GT.AND P5, PT, R0, 0xc8, P6 ;  /* 0x000000c80000780c */ /* 0x000fe200037a4270 */
[----:B------:R-:W-:Y:S01]  /*165c0*/  FMUL R75, R75, UR16 ;  /* 0x000000104b4b7c20 */ /* 0x000fe20008400000 */
[----:B------:R-:W-:-:S04]  /*165d0*/  ISETP.GT.AND P6, PT, R3, 0x68, PT ;  /* 0x000000680300780c */ /* 0x000fc80003fc4270 */
[----:B------:R-:W-:-:S07]  /*165e0*/  F2FP.BF16.F32.PACK_AB R75, RZ, R75 ;  /* 0x0000004bff4b723e */ /* 0x000fce00000010ff */
[----:B------:R-:W-:Y:S02]  /*165f0*/  @P5 IMAD.MOV.U32 R2, RZ, RZ, R14 ;  /* 0x000000ffff025224 */ /* 0x000fe400078e000e */
[----:B------:R-:W-:-:S05]  /*16600*/  @P5 IMAD.MOV.U32 R3, RZ, RZ, R15 ;  /* 0x000000ffff035224 */ /* 0x000fca00078e000f */
[----:B------:R1:W-:Y:S01]  /*16610*/  @P5 STG.E.U16 desc[UR12][R2.64+0xc2], R75 ;  /* 0x0000c24b02005986 */ /* 0x0003e2000c10150c */
[----:B------:R-:W-:Y:S01]  /*16620*/  ISETP.GT.AND P5, PT, R0, 0xc0, P6 ;  /* 0x000000c00000780c */ /* 0x000fe200037a4270 */
[----:B------:R-:W-:-:S05]  /*16630*/  FMUL R76, R76, UR16 ;  /* 0x000000104c4c7c20 */ /* 0x000fca0008400000 */
[----:B------:R-:W-:-:S07]  /*16640*/  F2FP.BF16.F32.PACK_AB R76, RZ, R76 ;  /* 0x0000004cff4c723e */ /* 0x000fce00000010ff */
[----:B-1----:R-:W-:Y:S02]  /*16650*/  @P5 IMAD.MOV.U32 R2, RZ, RZ, R4 ;  /* 0x000000ffff025224 */ /* 0x002fe400078e0004 */
[----:B------:R-:W-:-:S05]  /*16660*/  @P5 IMAD.MOV.U32 R3, RZ, RZ, R5 ;  /* 0x000000ffff035224 */ /* 0x000fca00078e0005 */
[----:B------:R1:W-:Y:S01]  /*16670*/  @P5 STG.E.U16 desc[UR12][R2.64+0xd0], R76 ;  /* 0x0000d04c02005986 */ /* 0x0003e2000c10150c */
[C---:B------:R-:W-:Y:S02]  /*16680*/  ISETP.GT.AND P5, PT, R0.reuse, 0xc0, P4 ;  /* 0x000000c00000780c */ /* 0x040fe400027a4270 */
[C---:B------:R-:W-:Y:S01]  /*16690*/  ISETP.GT.AND P6, PT, R0.reuse, 0xc8, P6 ;  /* 0x000000c80000780c */ /* 0x040fe200037c4270 */
[----:B------:R-:W-:Y:S01]  /*166a0*/  FMUL R77, R77, UR16 ;  /* 0x000000104d4d7c20 */ /* 0x000fe20008400000 */
[----:B------:R-:W-:Y:S01]  /*166b0*/  ISETP.GT.AND P4, PT, R0, 0xc8, P4 ;  /* 0x000000c80000780c */ /* 0x000fe20002784270 */
[----:B------:R-:W-:-:S03]  /*166c0*/  FMUL R78, R78, UR16 ;  /* 0x000000104e4e7c20 */ /* 0x000fc60008400000 */
[----:B------:R-:W-:-:S05]  /*166d0*/  F2FP.BF16.F32.PACK_AB R77, RZ, R77 ;  /* 0x0000004dff4d723e */ /* 0x000fca00000010ff */
[----:B-1----:R-:W-:Y:S02]  /*166e0*/  @P5 IMAD.MOV.U32 R2, RZ, RZ, R4 ;  /* 0x000000ffff025224 */ /* 0x002fe400078e0004 */
[----:B------:R-:W-:Y:S01]  /*166f0*/  @P5 IMAD.MOV.U32 R3, RZ, RZ, R5 ;  /* 0x000000ffff035224 */ /* 0x000fe200078e0005 */
[----:B------:R-:W-:Y:S01]  /*16700*/  F2FP.BF16.F32.PACK_AB R78, RZ, R78 ;  /* 0x0000004eff4e723e */ /* 0x000fe200000010ff */
[----:B------:R-:W-:-:S03]  /*16710*/  FMUL R79, R79, UR16 ;  /* 0x000000104f4f7c20 */ /* 0x000fc60008400000 */
[----:B------:R1:W-:Y:S01]  /*16720*/  @P5 STG.E.U16 desc[UR12][R2.64+0xd2], R77 ;  /* 0x0000d24d02005986 */ /* 0x0003e2000c10150c */
[----:B------:R-:W-:Y:S02]  /*16730*/  ISETP.GT.AND P5, PT, R0, 0xc0, P2 ;  /* 0x000000c00000780c */ /* 0x000fe400017a4270 */
[----:B------:R-:W-:Y:S01]  /*16740*/  F2FP.BF16.F32.PACK_AB R79, RZ, R79 ;  /* 0x0000004fff4f723e */ /* 0x000fe200000010ff */
[----:B-1----:R-:W-:Y:S02]  /*16750*/  @P6 IMAD.MOV.U32 R2, RZ, RZ, R14 ;  /* 0x000000ffff026224 */ /* 0x002fe400078e000e */
[----:B------:R-:W-:-:S05]  /*16760*/  @P6 IMAD.MOV.U32 R3, RZ, RZ, R15 ;  /* 0x000000ffff036224 */ /* 0x000fca00078e000f */
[----:B------:R1:W-:Y:S01]  /*16770*/  @P6 STG.E.U16 desc[UR12][R2.64+0xd0], R78 ;  /* 0x0000d04e02006986 */ /* 0x0003e2000c10150c */
[----:B------:R-:W-:Y:S01]  /*16780*/  FMUL R80, R80, UR16 ;  /* 0x0000001050507c20 */ /* 0x000fe20008400000 */
[----:B-1----:R-:W-:Y:S02]  /*16790*/  @P4 IMAD.MOV.U32 R2, RZ, RZ, R14 ;  /* 0x000000ffff024224 */ /* 0x002fe400078e000e */
[----:B------:R-:W-:-:S05]  /*167a0*/  @P4 IMAD.MOV.U32 R3, RZ, RZ, R15 ;  /* 0x000000ffff034224 */ /* 0x000fca00078e000f */
[----:B------:R1:W-:Y:S01]  /*167b0*/  @P4 STG.E.U16 desc[UR12][R2.64+0xd2], R79 ;  /* 0x0000d24f02004986 */ /* 0x0003e2000c10150c */
[C---:B------:R-:W-:Y:S02]  /*167c0*/  ISETP.GT.AND P4, PT, R0.reuse, 0xc0, P3 ;  /* 0x000000c00000780c */ /* 0x040fe40001f84270 */
[C---:B------:R-:W-:Y:S01]  /*167d0*/  ISETP.GT.AND P2, PT, R0.reuse, 0xc8, P2 ;  /* 0x000000c80000780c */ /* 0x040fe20001744270 */
[----:B------:R-:W-:Y:S01]  /*167e0*/  FMUL R81, R81, UR16 ;  /* 0x0000001051517c20 */ /* 0x000fe20008400000 */
[----:B------:R-:W-:Y:S02]  /*167f0*/  F2FP.BF16.F32.PACK_AB R80, RZ, R80 ;  /* 0x00000050ff50723e */ /* 0x000fe400000010ff */
[----:B------:R-:W-:Y:S01]  /*16800*/  ISETP.GT.AND P3, PT, R0, 0xc8, P3 ;  /* 0x000000c80000780c */ /* 0x000fe20001f64270 */
[----:B-1----:R-:W-:Y:S02]  /*16810*/  @P5 IMAD.MOV.U32 R2, RZ, RZ, R4 ;  /* 0x000000ffff025224 */ /* 0x002fe400078e0004 */
[----:B------:R-:W-:Y:S01]  /*16820*/  @P5 IMAD.MOV.U32 R3, RZ, RZ, R5 ;  /* 0x000000ffff035224 */ /* 0x000fe200078e0005 */
[----:B------:R-:W-:Y:S01]  /*16830*/  F2FP.BF16.F32.PACK_AB R81, RZ, R81 ;  /* 0x00000051ff51723e */ /* 0x000fe200000010ff */
[----:B------:R-:W-:-:S03]  /*16840*/  FMUL R82, R82, UR16 ;  /* 0x0000001052527c20 */ /* 0x000fc60008400000 */
[----:B------:R1:W-:Y:S01]  /*16850*/  @P5 STG.E.U16 desc[UR12][R2.64+0xe0], R80 ;  /* 0x0000e05002005986 */ /* 0x0003e2000c10150c */
[C---:B------:R-:W-:Y:S02]  /*16860*/  ISETP.GT.AND P6, PT, R0.reuse, 0xc0, P0 ;  /* 0x000000c00000780c */ /* 0x040fe400007c4270 */
[C---:B------:R-:W-:Y:S02]  /*16870*/  ISETP.GT.AND P5, PT, R0.reuse, 0xc0, P1 ;  /* 0x000000c00000780c */ /* 0x040fe40000fa4270 */
[----:B------:R-:W-:Y:S01]  /*16880*/  ISETP.GT.AND P0, PT, R0, 0xc8, P0 ;  /* 0x000000c80000780c */ /* 0x000fe20000704270 */
[----:B-1----:R-:W-:Y:S02]  /*16890*/  @P4 IMAD.MOV.U32 R2, RZ, RZ, R4 ;  /* 0x000000ffff024224 */ /* 0x002fe400078e0004 */
[----:B------:R-:W-:Y:S01]  /*168a0*/  @P4 IMAD.MOV.U32 R3, RZ, RZ, R5 ;  /* 0x000000ffff034224 */ /* 0x000fe200078e0005 */
[----:B------:R-:W-:Y:S01]  /*168b0*/  F2FP.BF16.F32.PACK_AB R82, RZ, R82 ;  /* 0x00000052ff52723e */ /* 0x000fe200000010ff */
[----:B------:R-:W-:-:S03]  /*168c0*/  FMUL R83, R83, UR16 ;  /* 0x0000001053537c20 */ /* 0x000fc60008400000 */
[----:B------:R1:W-:Y:S01]  /*168d0*/  @P4 STG.E.U16 desc[UR12][R2.64+0xe2], R81 ;  /* 0x0000e25102004986 */ /* 0x0003e2000c10150c */
[----:B------:R-:W-:Y:S01]  /*168e0*/  FMUL R84, R84, UR16 ;  /* 0x0000001054547c20 */ /* 0x000fe20008400000 */
[----:B------:R-:W-:Y:S01]  /*168f0*/  ISETP.GT.AND P1, PT, R0, 0xc8, P1 ;  /* 0x000000c80000780c */ /* 0x000fe20000f24270 */
[----:B------:R-:W-:Y:S01]  /*16900*/  FMUL R85, R85, UR16 ;  /* 0x0000001055557c20 */ /* 0x000fe20008400000 */
[----:B------:R-:W-:Y:S01]  /*16910*/  F2FP.BF16.F32.PACK_AB R83, RZ, R83 ;  /* 0x00000053ff53723e */ /* 0x000fe200000010ff */
[----:B------:R-:W-:Y:S01]  /*16920*/  FMUL R86, R86, UR16 ;  /* 0x0000001056567c20 */ /* 0x000fe20008400000 */
[----:B-1----:R-:W-:Y:S02]  /*16930*/  @P2 IMAD.MOV.U32 R2, RZ, RZ, R14 ;  /* 0x000000ffff022224 */ /* 0x002fe400078e000e */
[----:B------:R-:W-:-:S05]  /*16940*/  @P2 IMAD.MOV.U32 R3, RZ, RZ, R15 ;  /* 0x000000ffff032224 */ /* 0x000fca00078e000f */
[----:B------:R1:W-:Y:S01]  /*16950*/  @P2 STG.E.U16 desc[UR12][R2.64+0xe0], R82 ;  /* 0x0000e05202002986 */ /* 0x0003e2000c10150c */
[----:B------:R-:W-:Y:S01]  /*16960*/  F2FP.BF16.F32.PACK_AB R84, RZ, R84 ;  /* 0x00000054ff54723e */ /* 0x000fe200000010ff */
[----:B------:R-:W-:Y:S01]  /*16970*/  @P5 IMAD.MOV.U32 R6, RZ, RZ, R4 ;  /* 0x000000ffff065224 */ /* 0x000fe200078e0004 */
[----:B------:R-:W-:Y:S01]  /*16980*/  F2FP.BF16.F32.PACK_AB R85, RZ, R85 ;  /* 0x00000055ff55723e */ /* 0x000fe200000010ff */
[----:B------:R-:W-:Y:S01]  /*16990*/  @P5 IMAD.MOV.U32 R7, RZ, RZ, R5 ;  /* 0x000000ffff075224 */ /* 0x000fe200078e0005 */
[----:B------:R-:W-:Y:S01]  /*169a0*/  F2FP.BF16.F32.PACK_AB R86, RZ, R86 ;  /* 0x00000056ff56723e */ /* 0x000fe200000010ff */
[----:B-1----:R-:W-:Y:S02]  /*169b0*/  @P3 IMAD.MOV.U32 R2, RZ, RZ, R14 ;  /* 0x000000ffff023224 */ /* 0x002fe400078e000e */
[----:B------:R-:W-:-:S05]  /*169c0*/  @P3 IMAD.MOV.U32 R3, RZ, RZ, R15 ;  /* 0x000000ffff033224 */ /* 0x000fca00078e000f */
[----:B------:R1:W-:Y:S04]  /*169d0*/  @P3 STG.E.U16 desc[UR12][R2.64+0xe2], R83 ;  /* 0x0000e25302003986 */ /* 0x0003e8000c10150c */
[----:B------:R2:W-:Y:S04]  /*169e0*/  @P6 STG.E.U16 desc[UR12][R4.64+0xf0], R84 ;  /* 0x0000f05404006986 */ /* 0x0005e8000c10150c */
[----:B------:R2:W-:Y:S01]  /*169f0*/  @P5 STG.E.U16 desc[UR12][R6.64+0xf2], R85 ;  /* 0x0000f25506005986 */ /* 0x0005e2000c10150c */
[----:B-1----:R-:W-:Y:S02]  /*16a00*/  @P0 IMAD.MOV.U32 R2, RZ, RZ, R14 ;  /* 0x000000ffff020224 */ /* 0x002fe400078e000e */
[----:B------:R-:W-:-:S02]  /*16a10*/  @P0 IMAD.MOV.U32 R3, RZ, RZ, R15 ;  /* 0x000000ffff030224 */ /* 0x000fc400078e000f */
[----:B------:R-:W-:-:S03]  /*16a20*/  FMUL R87, R87, UR16 ;  /* 0x0000001057577c20 */ /* 0x000fc60008400000 */
[----:B------:R2:W-:Y:S01]  /*16a30*/  @P0 STG.E.U16 desc[UR12][R2.64+0xf0], R86 ;  /* 0x0000f05602000986 */ /* 0x0005e2000c10150c */
[----:B------:R-:W-:Y:S05]  /*16a40*/  @!P1 EXIT ;  /* 0x000000000000994d */ /* 0x000fea0003800000 */
[----:B------:R-:W-:-:S05]  /*16a50*/  F2FP.BF16.F32.PACK_AB R87, RZ, R87 ;  /* 0x00000057ff57723e */ /* 0x000fca00000010ff */
[----:B------:R-:W-:Y:S01]  /*16a60*/  STG.E.U16 desc[UR12][R14.64+0xf2], R87 ;  /* 0x0000f2570e007986 */ /* 0x000fe2000c10150c */
[----:B------:R-:W-:Y:S05]  /*16a70*/  EXIT ;  /* 0x000000000000794d */ /* 0x000fea0003800000 */
.L_x_10:
[----:B------:R-:W-:-:S13]  /*16a80*/  ISETP.NE.AND P0, PT, RZ, UR6, PT ;  /* 0x00000006ff007c0c */ /* 0x000fda000bf05270 */
[----:B------:R-:W-:Y:S05]  /*16a90*/  @P0 EXIT ;  /* 0x000000000000094d */ /* 0x000fea0003800000 */
[----:B------:R-:W-:-:S13]  /*16aa0*/  ELECT P0, URZ, PT ;  /* 0x00000000003f782f */ /* 0x000fda0003800000 */
[----:B------:R-:W-:Y:S05]  /*16ab0*/  @!P0 BRA `(.L_x_525) ;  /* 0x0000000800208947 */ /* 0x000fea0003800000 */
[----:B------:R-:W-:-:S06]  /*16ac0*/  UISETP.GE.AND UP0, UPT, UR52, 0x1, UPT ;  /* 0x000000013400788c */ /* 0x000fcc000bf06270 */
[----:B------:R-:W-:-:S13]  /*16ad0*/  PLOP3.LUT P0, PT, PT, PT, UP0, 0x80, 0x0 ;  /* 0x000000000000781c */ /* 0x000fda0003f0f008 */
[----:B------:R-:W-:Y:S05]  /*16ae0*/  @!P0 BRA `(.L_x_525) ;  /* 0x0000000800148947 */ /* 0x000fea0003800000 */
[----:B------:R-:W0:Y:S01]  /*16af0*/  S2R R0, SR_CTAID.X ;  /* 0x0000000000007919 */ /* 0x000e220000002500 */
[----:B------:R-:W1:Y:S01]  /*16b00*/  LDC.64 R2, c[0x0][0x4d8] ;  /* 0x00013600ff027b82 */ /* 0x000e620000000a00 */
[----:B------:R-:W-:Y:S01]  /*16b10*/  ULDC.64 UR4, c[0x0][0x4b0] ;  /* 0x00012c0000047ab9 */ /* 0x000fe20000000a00 */
[----:B------:R-:W-:Y:S01]  /*16b20*/  LOP3.LUT P0, RZ, R7, 0x1f, RZ, 0xc0, !PT ;  /* 0x0000001f07ff7812 */ /* 0x000fe2000780c0ff */
[----:B------:R-:W-:Y:S01]  /*16b30*/  IMAD.U32 R7, RZ, RZ, UR4 ;  /* 0x00000004ff077e24 */ /* 0x000fe2000f8e00ff */
[----:B------:R-:W-:Y:S01]  /*16b40*/  UIADD3 UR4, UR48, 0x1, URZ ;  /* 0x0000000130047890 */ /* 0x000fe2000fffe03f */
[----:B------:R-:W-:Y:S01]  /*16b50*/  IMAD.U32 R4, RZ, RZ, UR5 ;  /* 0x00000005ff047e24 */ /* 0x000fe2000f8e00ff */
[C---:B------:R-:W-:Y:S01]  /*16b60*/  ISETP.NE.AND P2, PT, R5.reuse, RZ, PT ;  /* 0x000000ff0500720c */ /* 0x040fe20003f45270 */
[----:B------:R-:W-:Y:S01]  /*16b70*/  IMAD.U32 R9, RZ, RZ, UR22 ;  /* 0x00000016ff097e24 */ /* 0x000fe2000f8e00ff */
[----:B------:R-:W-:Y:S01]  /*16b80*/  ISETP.NE.OR P0, PT, R5, RZ, !P0 ;  /* 0x000000ff0500720c */ /* 0x000fe20004705670 */
[----:B------:R-:W-:-:S02]  /*16b90*/  IMAD.MOV.U32 R14, RZ, RZ, RZ ;  /* 0x000000ffff0e7224 */ /* 0x000fc400078e00ff */
[----:B------:R-:W-:Y:S02]  /*16ba0*/  IMAD.SHL.U32 R9, R9, 0x80, RZ ;  /* 0x0000008009097824 */ /* 0x000fe400078e00ff */
[----:B------:R-:W-:Y:S02]  /*16bb0*/  IMAD.U32 R15, RZ, RZ, UR4 ;  /* 0x00000004ff0f7e24 */ /* 0x000fe4000f8e00ff */
[----:B------:R-:W-:Y:S02]  /*16bc0*/  VIADD R16, R9, 0x40 ;  /* 0x0000004009107836 */ /* 0x000fe40000000000 */
[----:B-1----:R-:W-:Y:S02]  /*16bd0*/  IMAD R6, R7, UR23, R2 ;  /* 0x0000001707067c24 */ /* 0x002fe4000f8e0202 */
[----:B------:R-:W-:Y:S02]  /*16be0*/  IMAD R7, R4, UR15, R3 ;  /* 0x0000000f04077c24 */ /* 0x000fe4000f8e0203 */
[----:B------:R-:W-:-:S02]  /*16bf0*/  IMAD.U32 R4, RZ, RZ, UR14 ;  /* 0x0000000eff047e24 */ /* 0x000fc4000f8e00ff */
[----:B------:R-:W-:Y:S02]  /*16c00*/  IMAD.MOV.U32 R2, RZ, RZ, 0x1 ;  /* 0x00000001ff027424 */ /* 0x000fe400078e00ff */
[----:B0-----:R-:W-:Y:S01]  /*16c10*/  IMAD.SHL.U32 R8, R0, 0x100, RZ ;  /* 0x0000010000087824 */ /* 0x001fe200078e00ff */
[----:B------:R-:W-:Y:S01]  /*16c20*/  LOP3.LUT R0, R4, 0x2, RZ, 0xfc, !PT ;  /* 0x0000000204007812 */ /* 0x000fe200078efcff */
[----:B------:R-:W-:Y:S02]  /*16c30*/  IMAD.MOV.U32 R3, RZ, RZ, RZ ;  /* 0x000000ffff037224 */ /* 0x000fe400078e00ff */
[C---:B------:R-:W-:Y:S02]  /*16c40*/  VIADD R11, R8.reuse, 0x40 ;  /* 0x00000040080b7836 */ /* 0x040fe40000000000 */
[C---:B------:R-:W-:Y:S02]  /*16c50*/  VIADD R12, R8.reuse, 0x80 ;  /* 0x00000080080c7836 */ /* 0x040fe40000000000 */
[----:B------:R-:W-:-:S07]  /*16c60*/  VIADD R13, R8, 0xc0 ;  /* 0x000000c0080d7836 */ /* 0x000fce0000000000 */
.L_x_529:
[----:B------:R-:W0:Y:S01]  /*16c70*/  S2R R5, SR_CgaCtaId ;  /* 0x0000000000057919 */ /* 0x000e220000008800 */
[----:B------:R-:W-:-:S04]  /*16c80*/  MOV R4, 0x400 ;  /* 0x0000040000047802 */ /* 0x000fc80000000f00 */
[----:B0-----:R-:W-:Y:S02]  /*16c90*/  LEA R10, R5, R4, 0x18 ;  /* 0x00000004050a7211 */ /* 0x001fe400078ec0ff */
[----:B------:R-:W-:-:S03]  /*16ca0*/  SHF.L.U32 R4, R2, 0x1f, RZ ;  /* 0x0000001f02047819 */ /* 0x000fc600000006ff */
[----:B------:R-:W-:-:S07]  /*16cb0*/  IMAD R5, R3, 0x8, R10 ;  /* 0x0000000803057824 */ /* 0x000fce00078e020a */
.L_x_526:
[----:B0-----:R0:W1:Y:S02]  /*16cc0*/  SYNCS.PHASECHK.TRANS64.TRYWAIT P1, [R5+URZ+0x36048], R4 ;  /* 0x03604804050075a7 */ /* 0x001064000802017f */
[----:B-1----:R-:W-:Y:S05]  /*16cd0*/  @!P1 NANOSLEEP.SYNCS 0x989680 ;  /* 0x009896800000995d */ /* 0x002fea0003900000 */
[----:B------:R-:W1:Y:S02]  /*16ce0*/  @!P1 SYNCS.PHASECHK.TRANS64 P1, [R5+URZ+0x36048], R4 ;  /* 0x03604804050095a7 */ /* 0x000e64000802007f */
[----:B-1----:R-:W-:Y:S05]  /*16cf0*/  @!P1 BRA `(.L_x_526) ;  /* 0xfffffffc00f09947 */ /* 0x002fea000383ffff */
[----:B0-----:R-:W0:Y:S02]  /*16d00*/  @!P2 LDC R4, c[0x0][0x500] ;  /* 0x00014000ff04ab82 */ /* 0x001e240000000800 */
[----:B0-----:R0:W-:Y:S02]  /*16d10*/  @!P2 SYNCS.ARRIVE.TRANS64 RZ, [R5+URZ+0x36000], R4 ;  /* 0x0360000405ffa9a7 */ /* 0x0011e4000800003f */
[----:B0-----:R-:W-:-:S04]  /*16d20*/  PRMT R4, R0, 0x9910, RZ ;  /* 0x0000991000047816 */ /* 0x001fc800000000ff */
[----:B------:R-:W-:-:S13]  /*16d30*/  ISETP.NE.AND P1, PT, R4, 0x2, PT ;  /* 0x000000020400780c */ /* 0x000fda0003f25270 */
[----:B------:R-:W-:Y:S05]  /*16d40*/  @P1 BRA `(.L_x_527) ;  /* 0x0000000000041947 */ /* 0x000fea0003800000 */
[----:B------:R-:W-:Y:S01]  /*16d50*/  BPT.TRAP 0x1 ;  /* 0x000000040000795c */ /* 0x000fe20000300000 */
.L_x_527:
[----:B------:R-:W-:Y:S05]  /*16d60*/  @P0 BRA `(.L_x_528) ;  /* 0x0000000000040947 */ /* 0x000fea0003800000 */
[----:B------:R-:W-:Y:S01]  /*16d70*/  BPT.TRAP 0x1 ;  /* 0x000000040000795c */ /* 0x000fe20000300000 */
.L_x_528:
[----:B------:R-:W-:Y:S01]  /*16d80*/  ULDC UR4, c[0x0][0x48c] ;  /* 0x0001230000047ab9 */ /* 0x000fe20000000800 */
[C---:B------:R-:W-:Y:S01]  /*16d90*/  R2UR UR16, R14.reuse ;  /* 0x000000000e1072ca */ /* 0x040fe200000e0000 */
[----:B------:R-:W-:Y:S01]  /*16da0*/  UISETP.NE.AND UP0, UPT, UR4, 0x1, UPT ;  /* 0x000000010400788c */ /* 0x000fe2000bf05270 */
[----:B------:R-:W-:Y:S01]  /*16db0*/  LEA R4, R3, 0x800, 0xd ;  /* 0x0000080003047811 */ /* 0x000fe200078e68ff */
[----:B------:R-:W-:Y:S01]  /*16dc0*/  VIADD R15, R15, 0xffffffff ;  /* 0xffffffff0f0f7836 */ /* 0x000fe20000000000 */
[----:B------:R-:W-:Y:S01]  /*16dd0*/  R2UR UR24, R3 ;  /* 0x00000000031872ca */ /* 0x000fe200000e0000 */
[----:B------:R-:W-:Y:S01]  /*16de0*/  ULDC.64 UR38, c[0x0][0x4b8] ;  /* 0x00012e0000267ab9 */ /* 0x000fe20000000a00 */
[----:B------:R-:W-:Y:S01]  /*16df0*/  R2UR UR25, R5 ;  /* 0x00000000051972ca */ /* 0x000fe200000e0000 */
[C---:B------:R-:W-:Y:S01]  /*16e00*/  IMAD R4, R3.reuse, -0x1000, R4 ;  /* 0xfffff00003047824 */ /* 0x040fe200078e0204 */
[----:B------:R-:W-:Y:S01]  /*16e10*/  R2UR UR27, R14 ;  /* 0x000000000e1b72ca */ /* 0x000fe200000e0000 */
[--C-:B------:R-:W-:Y:S01]  /*16e20*/  IMAD R5, R3, 0x2000, R10.reuse ;  /* 0x0000200003057824 */ /* 0x100fe200078e020a */
[----:B------:R-:W-:Y:S01]  /*16e30*/  R2UR UR26, R8 ;  /* 0x00000000081a72ca */ /* 0x000fe200000e0000 */
[----:B------:R-:W-:Y:S01]  /*16e40*/  IMAD R4, R4, 0x2, R10 ;  /* 0x0000000204047824 */ /* 0x000fe200078e020a */
[----:B------:R-:W-:Y:S01]  /*16e50*/  @UP0 ULDC.64 UR8, c[0x0][0x490] ;  /* 0x0001240000080ab9 */ /* 0x000fe20000000a00 */
[----:B------:R-:W-:Y:S01]  /*16e60*/  @UP0 ULDC.64 UR12, c[0x0][0x490] ;  /* 0x00012400000c0ab9 */ /* 0x000fe20000000a00 */
[----:B------:R-:W-:Y:S01]  /*16e70*/  UIMAD.WIDE.U32 UR6, UR16, UR8, URZ ;  /* 0x00000008100672a5 */ /* 0x000fe2000f8e003f */
[----:B------:R-:W-:Y:S01]  /*16e80*/  R2UR UR30, R11 ;  /* 0x000000000b1e72ca */ /* 0x000fe200000e0000 */
[----:B------:R-:W-:Y:S01]  /*16e90*/  UIMAD.WIDE.U32 UR10, UR16, UR12, URZ ;  /* 0x0000000c100a72a5 */ /* 0x000fe2000f8e003f */
[----:B------:R-:W-:Y:S01]  /*16ea0*/  R2UR UR8, R4 ;  /* 0x00000000040872ca */ /* 0x000fe200000e0000 */
[----:B------:R-:W-:Y:S01]  /*16eb0*/  UMOV UR5, UR16 ;  /* 0x0000001000057c82 */ /* 0x000fe20008000000 */
[----:B------:R-:W-:Y:S01]  /*16ec0*/  @UP0 USHF.R.U32.HI UR5, URZ, UR9, UR7 ;  /* 0x000000093f050299 */ /* 0x000fe20008011607 */
[----:B------:R-:W-:Y:S01]  /*16ed0*/  PRMT R4, R6, 0x40, R7 ;  /* 0x0000004006047816 */ /* 0x000fe20000000007 */
[----:B------:R-:W-:Y:S01]  /*16ee0*/  ULDC UR12, c[0x0][0x498] ;  /* 0x00012600000c7ab9 */ /* 0x000fe20000000800 */
[----:B------:R-:W-:Y:S01]  /*16ef0*/  UMOV UR9, UR16 ;  /* 0x0000001000097c82 */ /* 0x000fe20008000000 */
[----:B------:R-:W-:Y:S01]  /*16f00*/  @UP0 USHF.R.U32.HI UR9, URZ, UR13, UR11 ;  /* 0x0000000d3f090299 */ /* 0x000fe2000801160b */
[----:B------:R-:W-:Y:S01]  /*16f10*/  R2UR UR6, R10 ;  /* 0x000000000a0672ca */ /* 0x000fe200000e0000 */
[----:B------:R-:W-:Y:S01]  /*16f20*/  UISETP.NE.AND UP0, UPT, UR12, 0x1, UPT ;  /* 0x000000010c00788c */ /* 0x000fe2000bf05270 */
[----:B------:R-:W-:Y:S01]  /*16f30*/  R2UR UR49, R4 ;  /* 0x00000000043172ca */ /* 0x000fe200000e0000 */
[----:B------:R-:W-:Y:S01]  /*16f40*/  ULDC.64 UR16, c[0x0][0x198] ;  /* 0x0000660000107ab9 */ /* 0x000fe20000000a00 */
[----:B------:R-:W-:Y:S01]  /*16f50*/  UMOV UR21, UR5 ;  /* 0x0000000500157c82 */ /* 0x000fe20008000000 */
[----:B------:R-:W-:Y:S01]  /*16f60*/  UIADD3 UR42, UP1, UR16, 0xf0, URZ ;  /* 0x000000f0102a7890 */ /* 0x000fe2000ff3e03f */
[----:B------:R-:W-:Y:S01]  /*16f70*/  R2UR UR34, R12 ;  /* 0x000000000c2272ca */ /* 0x000fe200000e0000 */
[----:B------:R-:W-:Y:S01]  /*16f80*/  UIADD3 UR50, UP2, UR16, 0x1f0, URZ ;  /* 0x000001f010327890 */ /* 0x000fe2000ff5e03f */
[----:B------:R-:W-:Y:S01]  /*16f90*/  R2UR UR16, R5 ;  /* 0x00000000051072ca */ /* 0x000fe200000e0000 */
[----:B------:R-:W-:Y:S01]  /*16fa0*/  UMOV UR13, UR9 ;  /* 0x00000009000d7c82 */ /* 0x000fe20008000000 */
[----:B------:R-:W-:Y:S01]  /*16fb0*/  UIADD3 UR11, -UR4, URZ, URZ ;  /* 0x0000003f040b7290 */ /* 0x000fe2000fffe13f */
[----:B------:R-:W-:Y:S01]  /*16fc0*/  R2UR UR18, R9 ;  /* 0x00000000091272ca */ /* 0x000fe200000e0000 */
[----:B------:R-:W-:Y:S01]  /*16fd0*/  @UP0 ULDC UR44, c[0x0][0x49c] ;  /* 0x00012700002c0ab9 */ /* 0x000fe20000000800 */
[----:B------:R-:W-:Y:S01]  /*16fe0*/  @UP0 ULDC UR46, c[0x0][0x49c] ;  /* 0x00012700002e0ab9 */ /* 0x000fe20000000800 */
[----:B------:R-:W-:Y:S01]  /*16ff0*/  UIMAD.WIDE.U32 UR44, UR5, UR44, URZ ;  /* 0x0000002c052c72a5 */ /* 0x000fe2000f8e003f */
[----:B------:R-:W-:Y:S01]  /*17000*/  ISETP.GT.AND P3, PT, R15, 0x1, PT ;  /* 0x000000010f00780c */ /* 0x000fe20003f64270 */
[----:B------:R-:W-:Y:S01]  /*17010*/  ULEA UR24, UR24, UR6, 0xe ;  /* 0x0000000618187291 */ /* 0x000fe2000f8e703f */
[----:B------:R-:W-:Y:S01]  /*17020*/  VIADD R3, R3, 0x1 ;  /* 0x0000000103037836 */ /* 0x000fe20000000000 */
[----:B------:R-:W-:Y:S01]  /*17030*/  UIMAD.WIDE.U32 UR46, UR9, UR46, URZ ;  /* 0x0000002e092e72a5 */ /* 0x000fe2000f8e003f */
[----:B------:R-:W-:Y:S01]  /*17040*/  VIADD R14, R14, 0x20 ;  /* 0x000000200e0e7836 */ /* 0x000fe20000000000 */
[----:B------:R-:W-:Y:S01]  /*17050*/  @UP0 ULDC UR6, c[0x0][0x4a0] ;  /* 0x0001280000060ab9 */ /* 0x000fe20000000800 */
[----:B------:R-:W-:Y:S01]  /*17060*/  @UP0 ULDC UR10, c[0x0][0x4a0] ;  /* 0x00012800000a0ab9 */ /* 0x000fe20000000800 */
[----:B------:R-:W-:Y:S01]  /*17070*/  @UP0 USHF.R.U32.HI UR21, URZ, UR6, UR45 ;  /* 0x000000063f150299 */ /* 0x000fe2000801162d */
[----:B------:R-:W-:Y:S01]  /*17080*/  R2UR UR6, R13 ;  /* 0x000000000d0672ca */ /* 0x000fe200000e0000 */
[----:B------:R-:W-:Y:S01]  /*17090*/  @UP0 USHF.R.U32.HI UR13, URZ, UR10, UR47 ;  /* 0x0000000a3f0d0299 */ /* 0x000fe2000801162f */
[----:B------:R-:W-:Y:S01]  /*170a0*/  R2UR UR10, R16 ;  /* 0x00000000100a72ca */ /* 0x000fe200000e0000 */
[----:B------:R-:W-:Y:S01]  /*170b0*/  UIADD3.X UR43, URZ, UR17, URZ, UP1, !UPT ;  /* 0x000000113f2b7290 */ /* 0x000fe20008ffe43f */
[----:B------:R-:W-:Y:S01]  /*170c0*/  ISETP.NE.AND P1, PT, R3, 0x9, PT ;  /* 0x000000090300780c */ /* 0x000fe20003f25270 */
[----:B------:R-:W-:-:S02]  /*170d0*/  UIADD3.X UR51, URZ, UR17, URZ, UP2, !UPT ;  /* 0x000000113f337290 */ /* 0x000fc400097fe43f */
[----:B------:R-:W-:Y:S01]  /*170e0*/  UIADD3 UR20, -UR21, URZ, URZ ;  /* 0x0000003f15147290 */ /* 0x000fe2000fffe13f */
[----:B------:R-:W-:Y:S01]  /*170f0*/  SEL R5, RZ, 0x1, P1 ;  /* 0x00000001ff057807 */ /* 0x000fe20000800000 */
[----:B------:R-:W-:Y:S01]  /*17100*/  UIADD3 UR17, -UR13, URZ, URZ ;  /* 0x0000003f0d117290 */ /* 0x000fe2000fffe13f */
[----:B------:R-:W-:Y:S01]  /*17110*/  SEL R3, R3, RZ, P1 ;  /* 0x000000ff03037207 */ /* 0x000fe20000800000 */
[----:B------:R-:W-:Y:S01]  /*17120*/  UIADD3 UR25, UR25, 0x36000, URZ ;  /* 0x0003600019197890 */ /* 0x000fe2000fffe03f */
[----:B------:R-:W-:Y:S01]  /*17130*/  LOP3.LUT R2, R2, R5, RZ, 0x3c, !PT ;  /* 0x0000000502027212 */ /* 0x000fe200078e3cff */
[----:B------:R-:W-:Y:S02]  /*17140*/  UIMAD UR19, UR5, UR11, UR27 ;  /* 0x0000000b051372a4 */ /* 0x000fe4000f8e021b */
[----:B------:R-:W-:Y:S02]  /*17150*/  UIMAD UR20, UR12, UR20, UR5 ;  /* 0x000000140c1472a4 */ /* 0x000fe4000f8e0205 */
[----:B------:R-:W-:-:S02]  /*17160*/  UIADD3 UR28, UR24, 0x1000, URZ ;  /* 0x00001000181c7890 */ /* 0x000fc4000fffe03f */
[----:B------:R-:W-:Y:S02]  /*17170*/  UIMAD UR11, UR9, UR11, UR27 ;  /* 0x0000000b090b72a4 */ /* 0x000fe4000f8e021b */
[----:B------:R-:W-:Y:S01]  /*17180*/  UIMAD UR12, UR12, UR17, UR9 ;  /* 0x000000110c0c72a4 */ /* 0x000fe2000f8e0209 */
[----:B------:R-:W-:Y:S01]  /*17190*/  ULDC.64 UR40, c[0x0][0x4d0] ;  /* 0x0001340000287ab9 */ /* 0x000fe20000000a00 */
[----:B------:R-:W-:Y:S02]  /*171a0*/  UIADD3 UR32, UR24, 0x2000, URZ ;  /* 0x0000200018207890 */ /* 0x000fe4000fffe03f */
[----:B------:R-:W-:Y:S02]  /*171b0*/  UIADD3 UR4, UR24, 0x3000, URZ ;  /* 0x0000300018047890 */ /* 0x000fe4000fffe03f */
[----:B------:R-:W-:Y:S02]  /*171c0*/  UIADD3 UR16, UR16, 0x24000, URZ ;  /* 0x0002400010107890 */ /* 0x000fe4000fffe03f */
[----:B------:R-:W-:-:S02]  /*171d0*/  UIMAD UR19, UR19, UR38, UR40 ;  /* 0x00000026131372a4 */ /* 0x000fc4000f8e0228 */
[----:B------:R-:W-:Y:S02]  /*171e0*/  UIMAD UR20, UR20, UR39, UR41 ;  /* 0x00000027141472a4 */ /* 0x000fe4000f8e0229 */
[----:B------:R-:W-:Y:S02]  /*171f0*/  UPRMT UR49, UR49, 0x5410, URZ ;  /* 0x0000541031317896 */ /* 0x000fe4000800003f */
[----:B------:R-:W-:Y:S02]  /*17200*/  UIADD3 UR8, UR8, 0x24000, URZ ;  /* 0x0002400008087890 */ /* 0x000fe4000fffe03f */
[----:B------:R-:W-:Y:S02]  /*17210*/  UIMAD UR11, UR11, UR38, UR40 ;  /* 0x000000260b0b72a4 */ /* 0x000fe4000f8e0228 */
[----:B------:R-:W-:Y:S01]  /*17220*/  UIMAD UR12, UR12, UR39, UR41 ;  /* 0x000000270c0c72a4 */ /* 0x000fe2000f8e0229 */
[----:B------:R-:W-:Y:S01]  /*17230*/  UMOV UR36, 0x0 ;  /* 0x0000000000247882 */ /* 0x000fe20000000000 */
[----:B------:R-:W-:Y:S01]  /*17240*/  UMOV UR37, 0x10000000 ;  /* 0x1000000000257882 */ /* 0x000fe20000000000 */
[----:B------:R-:W-:Y:S01]  /*17250*/  UMOV UR31, UR27 ;  /* 0x0000001b001f7c82 */ /* 0x000fe20008000000 */
[----:B------:R-:W-:Y:S01]  /*17260*/  UMOV UR29, UR25 ;  /* 0x00000019001d7c82 */ /* 0x000fe20008000000 */
[----:B------:R-:W-:Y:S01]  /*17270*/  UMOV UR35, UR27 ;  /* 0x0000001b00237c82 */ /* 0x000fe20008000000 */
[----:B------:R-:W-:Y:S01]  /*17280*/  UMOV UR33, UR25 ;  /* 0x0000001900217c82 */ /* 0x000fe20008000000 */
[----:B------:R0:W-:Y:S01]  /*17290*/  UTMALDG.2D [UR24], [UR42], desc[UR36] ;  /* 0x000024182a0075b4 */ /* 0x0001e20008009000 */
[----:B------:R-:W-:Y:S01]  /*172a0*/  UMOV UR7, UR27 ;  /* 0x0000001b00077c82 */ /* 0x000fe20008000000 */
[----:B------:R-:W-:Y:S01]  /*172b0*/  UMOV UR5, UR25 ;  /* 0x0000001900057c82 */ /* 0x000fe20008000000 */
[----:B------:R-:W-:Y:S01]  /*172c0*/  UMOV UR17, UR25 ;  /* 0x0000001900117c82 */ /* 0x000fe20008000000 */
[----:B------:R-:W-:Y:S01]  /*172d0*/  UMOV UR9, UR25 ;  /* 0x0000001900097c82 */ /* 0x000fe20008000000 */
[----:B------:R0:W-:Y:S01]  /*172e0*/  UTMALDG.2D [UR28], [UR42], desc[UR36] ;  /* 0x0000241c2a0075b4 */ /* 0x0001e20008009000 */
[----:B------:R0:W-:Y:S01]  /*172f0*/  UTMALDG.2D [UR32], [UR42], desc[UR36] ;  /* 0x000024202a0075b4 */ /* 0x0001e20008009000 */
[----:B------:R0:W-:Y:S01]  /*17300*/  UTMALDG.2D [UR4], [UR42], desc[UR36] ;  /* 0x000024042a0075b4 */ /* 0x0001e20008009000 */
[----:B------:R0:W-:Y:S01]  /*17310*/  UTMALDG.4D.IM2COL [UR16], [UR50], UR49 ;  /* 0x00000010320073b4 */ /* 0x0001e20008058031 */
[----:B------:R0:W-:Y:S02]  /*17320*/  UTMALDG.4D.IM2COL [UR8], [UR50], UR49 ;  /* 0x00000008320073b4 */ /* 0x0001e40008058031 */
[----:B0-----:R-:W-:Y:S05]  /*17330*/  @P3 BRA `(.L_x_529) ;  /* 0xfffffff8004c3947 */ /* 0x001fea000383ffff */
.L_x_525:
[----:B------:R-:W-:Y:S01]  /*17340*/  UISETP.GE.U32.AND UP1, UPT, UR48, 0x9, UPT ;  /* 0x000000093000788c */ /* 0x000fe2000bf26070 */
[----:B------:R-:W-:-:S05]  /*17350*/  IMAD.MOV.U32 R0, RZ, RZ, 0x1 ;  /* 0x00000001ff007424 */ /* 0x000fca00078e00ff */
[----:B------:R-:W-:-:S05]  /*17360*/  PLOP3.LUT P0, PT, PT, PT, UP1, 0x80, 0x0 ;  /* 0x000000000000781c */ /* 0x000fca0003f0f018 */
[----:B------:R-:W-:-:S04]  /*17370*/  @UP1 UIMAD.WIDE.U32 UR4, UR48, 0x38e38e39, URZ ;  /* 0x38e38e39300418a5 */ /* 0x000fc8000f8e003f */
[----:B------:R-:W-:-:S04]  /*17380*/  @UP1 USHF.R.U32.HI UR4, URZ, 0x1, UR5 ;  /* 0x000000013f041899 */ /* 0x000fc80008011605 */
[----:B------:R-:W-:-:S04]  /*17390*/  @UP1 ULOP3.LUT UR4, UR4, 0x1, URZ, 0xc0, !UPT ;  /* 0x0000000104041892 */ /* 0x000fc8000f8ec03f */
[----:B------:R-:W-:-:S04]  /*173a0*/  @UP1 UISETP.NE.U32.AND UP0, UPT, UR4, 0x1, UPT ;  /* 0x000000010400188c */ /* 0x000fc8000bf05070 */
[----:B------:R-:W-:-:S04]  /*173b0*/  @UP1 UISETP.NE.U32.AND.EX UP0, UPT, URZ, URZ, UPT, UP0 ;  /* 0x0000003f3f00128c */ /* 0x000fc8000bf05100 */
[----:B------:R-:W-:-:S06]  /*173c0*/  @UP1 USEL UR4, URZ, 0x1, !UP0 ;  /* 0x000000013f041887 */ /* 0x000fcc000c000000 */
[----:B------:R-:W-:Y:S01]  /*173d0*/  @P0 IMAD.U32 R0, RZ, RZ, UR4 ;  /* 0x00000004ff000e24 */ /* 0x000fe2000f8e00ff */
[----:B------:R-:W-:Y:S05]  /*173e0*/  WARPSYNC.ALL ;  /* 0x0000000000007948 */ /* 0x000fea0003800000 */
[----:B------:R-:W-:-:S13]  /*173f0*/  ELECT P0, URZ, PT ;  /* 0x00000000003f782f */ /* 0x000fda0003800000 */
[----:B------:R-:W-:Y:S05]  /*17400*/  @!P0 EXIT ;  /* 0x000000000000894d */ /* 0x000fea0003800000 */
[----:B------:R-:W-:-:S04]  /*17410*/  ULOP3.LUT UR14, UR14, 0x2, URZ, 0xfc, !UPT ;  /* 0x000000020e0e7892 */ /* 0x000fc8000f8efc3f */
[----:B------:R-:W-:-:S06]  /*17420*/  UISETP.NE.AND UP0, UPT, UR14, 0x3, UPT ;  /* 0x000000030e00788c */ /* 0x000fcc000bf05270 */
[----:B------:R-:W-:-:S13]  /*17430*/  PLOP3.LUT P0, PT, PT, PT, UP0, 0x80, 0x0 ;  /* 0x000000000000781c */ /* 0x000fda0003f0f008 */
[----:B------:R-:W-:Y:S05]  /*17440*/  @!P0 BRA `(.L_x_530) ;  /* 0x0000000000048947 */ /* 0x000fea0003800000 */
[----:B------:R-:W-:Y:S01]  /*17450*/  BPT.TRAP 0x1 ;  /* 0x000000040000795c */ /* 0x000fe20000300000 */
.L_x_530:
[----:B------:R-:W0:Y:S01]  /*17460*/  S2UR UR7, SR_CgaCtaId ;  /* 0x00000000000779c3 */ /* 0x000e220000008800 */
[----:B------:R-:W-:Y:S01]  /*17470*/  UIMAD.WIDE.U32 UR4, UR48, 0x38e38e39, URZ ;  /* 0x38e38e39300478a5 */ /* 0x000fe2000f8e003f */
[----:B------:R-:W-:Y:S01]  /*17480*/  SHF.L.U32 R2, R0, 0x1f, RZ ;  /* 0x0000001f00027819 */ /* 0x000fe200000006ff */
[----:B------:R-:W-:Y:S02]  /*17490*/  UMOV UR6, 0x400 ;  /* 0x0000040000067882 */ /* 0x000fe40000000000 */
[----:B------:R-:W-:-:S04]  /*174a0*/  USHF.R.U32.HI UR4, URZ, 0x1, UR5 ;  /* 0x000000013f047899 */ /* 0x000fc80008011605 */
[----:B------:R-:W-:Y:S02]  /*174b0*/  UIMAD UR48, UR4, -0x9, UR48 ;  /* 0xfffffff7043078a4 */ /* 0x000fe4000f8e0230 */
[----:B0-----:R-:W-:-:S04]  /*174c0*/  ULEA UR6, UR7, UR6, 0x18 ;  /* 0x0000000607067291 */ /* 0x001fc8000f8ec03f */
[----:B------:R-:W-:-:S04]  /*174d0*/  UIADD3 UR4, UR6, 0x36048, URZ ;  /* 0x0003604806047890 */ /* 0x000fc8000fffe03f */
[----:B------:R-:W-:-:S12]  /*174e0*/  ULEA UR5, UR48, UR4, 0x3 ;  /* 0x0000000430057291 */ /* 0x000fd8000f8e183f */
.L_x_531:
[----:B0-----:R-:W-:-:S04]  /*174f0*/  IMAD.U32 R3, RZ, RZ, UR5 ;  /* 0x00000005ff037e24 */ /* 0x001fc8000f8e00ff */
[----:B------:R0:W1:Y:S03]  /*17500*/  SYNCS.PHASECHK.TRANS64.TRYWAIT P0, [R3+URZ], R2 ;  /* 0x00000002030075a7 */ /* 0x000066000800017f */
[----:B-1----:R-:W-:Y:S05]  /*17510*/  @!P0 NANOSLEEP.SYNCS 0x989680 ;  /* 0x009896800000895d */ /* 0x002fea0003900000 */
[----:B------:R-:W1:Y:S02]  /*17520*/  @!P0 SYNCS.PHASECHK.TRANS64 P0, [R3+URZ], R2 ;  /* 0x00000002030085a7 */ /* 0x000e64000800007f */
[----:B-1----:R-:W-:Y:S05]  /*17530*/  @!P0 BRA `(.L_x_531) ;  /* 0xfffffffc00ec8947 */ /* 0x002fea000383ffff */
[----:B------:R-:W-:-:S04]  /*17540*/  UIADD3 UR48, UR48, 0x1, URZ ;  /* 0x0000000130307890 */ /* 0x000fc8000fffe03f */
[----:B------:R-:W-:-:S04]  /*17550*/  UISETP.NE.AND UP0, UPT, UR48, 0x9, UPT ;  /* 0x000000093000788c */ /* 0x000fc8000bf05270 */
[----:B------:R-:W-:Y:S02]  /*17560*/  USEL UR5, URZ, 0x1, UP0 ;  /* 0x000000013f057887 */ /* 0x000fe40008000000 */
[----:B------:R-:W-:-:S04]  /*17570*/  USEL UR48, UR48, URZ, UP0 ;  /* 0x0000003f30307287 */ /* 0x000fc80008000000 */
[----:B0-----:R-:W-:Y:S01]  /*17580*/  LOP3.LUT R2, R0, UR5, RZ, 0x3c, !PT ;  /* 0x0000000500027c12 */ /* 0x001fe2000f8e3cff */
[----:B------:R-:W-:-:S03]  /*17590*/  ULEA UR6, UR48, UR4, 0x3 ;  /* 0x0000000430067291 */ /* 0x000fc6000f8e183f */
[----:B------:R-:W-:-:S09]  /*175a0*/  SHF.L.U32 R0, R2, 0x1f, RZ ;  /* 0x0000001f02007819 */ /* 0x000fd200000006ff */
.L_x_532:
        /* <DEDUP_REMOVED lines=9> */
[----:B------:R-:W-:Y:S01]  /*17640*/  LOP3.LUT R2, R2, UR5, RZ, 0x3c, !PT ;  /* 0x0000000502027c12 */ /* 0x000fe2000f8e3cff */
[----:B------:R-:W-:-:S03]  /*17650*/  ULEA UR6, UR48, UR4, 0x3 ;  /* 0x0000000430067291 */ /* 0x000fc6000f8e183f */
[----:B0-----:R-:W-:-:S09]  /*17660*/  SHF.L.U32 R0, R2, 0x1f, RZ ;  /* 0x0000001f02007819 */ /* 0x001fd200000006ff */
.L_x_533:
        /* <DEDUP_REMOVED lines=12> */
.L_x_534:
        /* <DEDUP_REMOVED lines=12> */
.L_x_535:
        /* <DEDUP_REMOVED lines=12> */
.L_x_536:
        /* <DEDUP_REMOVED lines=12> */
.L_x_537:
        /* <DEDUP_REMOVED lines=12> */
.L_x_538:
        /* <DEDUP_REMOVED lines=12> */
.L_x_539:
[----:B0-----:R-:W-:-:S04]  /*17af0*/  IMAD.U32 R3, RZ, RZ, UR48 ;  /* 0x00000030ff037e24 */ /* 0x001fc8000f8e00ff */
[----:B------:R0:W1:Y:S03]  /*17b00*/  SYNCS.PHASECHK.TRANS64.TRYWAIT P0, [R3+URZ], R0 ;  /* 0x00000000030075a7 */ /* 0x000066000800017f */
[----:B-1----:R-:W-:Y:S05]  /*17b10*/  @!P0 NANOSLEEP.SYNCS 0x989680 ;  /* 0x009896800000895d */ /* 0x002fea0003900000 */
[----:B------:R-:W1:Y:S02]  /*17b20*/  @!P0 SYNCS.PHASECHK.TRANS64 P0, [R3+URZ], R0 ;  /* 0x00000000030085a7 */ /* 0x000e64000800007f */
[----:B-1----:R-:W-:Y:S05]  /*17b30*/  @P0 EXIT ;  /* 0x000000000000094d */ /* 0x002fea0003800000 */
[----:B------:R-:W-:Y:S05]  /*17b40*/  BRA `(.L_x_539) ;  /* 0xfffffffc00e87947 */ /* 0x000fea000383ffff */
.L_x_540:
[----:B------:R-:W-:-:S00]  /*17b50*/  BRA `(.L_x_540) ;  /* 0xfffffffc00fc7947 */ /* 0x000fc0000383ffff */
[----:B------:R-:W-:-:S00]  /*17b60*/  NOP ;  /* 0x0000000000007918 */ /* 0x000fc00000000000 */
        /* <DEDUP_REMOVED lines=9> */
.L_x_541:


//--------------------- .nv.shared._ZN7cutlass13device_kernelINS_4conv6kernel13ConvUniversalINS1_16ConvProblemShapeILNS1_8OperatorE2ELi2EEENS1_10collective14CollectiveConvINS1_46MainloopSm90TmaGmmaWarpSpecializedImplicitGemmILS5_2ELi9ELi2EN4cute5tupleIJNSA_1CILi1EEESD_SD_EEENS1_36KernelImplicitTmaWarpSpecializedSm90ELi1EEENSB_IJNSC_ILi256EEENSB_IJNSC_ILi128EEEEEENSB_IJNSC_ILi32EEEEEEEEENS_10bfloat16_tESN_NSA_8TiledMMAINSA_8MMA_AtomIJNSA_4SM904GMMA28MMA_64x128x16_F32BF16BF16_SSILNSR_5MajorE1ELST_1ELNSR_7ScaleInE1ELSU_1EEEEEENSA_6LayoutISE_NSB_IJNSC_ILi0EEESY_SY_EEEEENSB_IJNSA_10UnderscoreES11_S11_EEEEENS7_6detail26Sm90ImplicitGemmTileTraitsINSA_13SM90_TMA_LOADENSA_14ComposedLayoutINSA_7SwizzleILi3ELi4ELi3EEENSA_18smem_ptr_flag_bitsILi16EEENSX_INSB_IJNSB_IJNSC_ILi64EEENSC_ILi4EEEEEENSB_IJNSC_ILi8EEES1D_EEENSB_IJSD_NSC_ILi9EEEEEEEEENSB_IJNSB_IJSD_NSC_ILi2048EEEEEENSB_IJS1C_NSC_ILi512EEEEEENSB_IJSY_NSC_ILi8192EEEEEEEEEEEEEvEENS15_INSA_20SM90_TMA_LOAD_IM2COLENS17_IS19_S1B_NSX_INSB_IJNSB_IJS1C_NSC_ILi2EEEEEES1G_S1I_EEENSB_IJS1L_S1N_NSB_IJSY_NSC_ILi4096EEEEEEEEEEEEEvEEEENS_8epilogue10collective6detail29Sm90TmaWarpSpecializedAdapterINS26_15DefaultEpilogueISN_NSB_IJlNSB_IJSD_llEEESY_EEES2B_NS25_6thread17LinearCombinationISN_Li1EffLNS2C_9ScaleType4KindE0ELNS_15FloatRoundStyleE2ESN_EENS_4gemm15EpilogueDefaultEEEEEvvEEEEvNT_6ParamsE --------------------------
	.section	.nv.shared._ZN7cutlass13device_kernelINS_4conv6kernel13ConvUniversalINS1_16ConvProblemShapeILNS1_8OperatorE2ELi2EEENS1_10collective14CollectiveConvINS1_46MainloopSm90TmaGmmaWarpSpecializedImplicitGemmILS5_2ELi9ELi2EN4cute5tupleIJNSA_1CILi1EEESD_SD_EEENS1_36KernelImplicitTmaWarpSpecializedSm90ELi1EEENSB_IJNSC_ILi256EEENSB_IJNSC_ILi128EEEEEENSB_IJNSC_ILi32EEEEEEEEENS_10bfloat16_tESN_NSA_8TiledMMAINSA_8MMA_AtomIJNSA_4SM904GMMA28MMA_64x128x16_F32BF16BF16_SSILNSR_5MajorE1ELST_1ELNSR_7ScaleInE1ELSU_1EEEEEENSA_6LayoutISE_NSB_IJNSC_ILi0EEESY_SY_EEEEENSB_IJNSA_10UnderscoreES11_S11_EEEEENS7_6detail26Sm90ImplicitGemmTileTraitsINSA_13SM90_TMA_LOADENSA_14ComposedLayoutINSA_7SwizzleILi3ELi4ELi3EEENSA_18smem_ptr_flag_bitsILi16EEENSX_INSB_IJNSB_IJNSC_ILi64EEENSC_ILi4EEEEEENSB_IJNSC_ILi8EEES1D_EEENSB_IJSD_NSC_ILi9EEEEEEEEENSB_IJNSB_IJSD_NSC_ILi2048EEEEEENSB_IJS1C_NSC_ILi512EEEEEENSB_IJSY_NSC_ILi8192EEEEEEEEEEEEEvEENS15_INSA_20SM90_TMA_LOAD_IM2COLENS17_IS19_S1B_NSX_INSB_IJNSB_IJS1C_NSC_ILi2EEEEEES1G_S1I_EEENSB_IJS1L_S1N_NSB_IJSY_NSC_ILi4096EEEEEEEEEEEEEvEEEENS_8epilogue10collective6detail29Sm90TmaWarpSpecializedAdapterINS26_15DefaultEpilogueISN_NSB_IJlNSB_IJSD_llEEESY_EEES2B_NS25_6thread17LinearCombinationISN_Li1EffLNS2C_9ScaleType4KindE0ELNS_15FloatRoundStyleE2ESN_EENS_4gemm15EpilogueDefaultEEEEEvvEEEEvNT_6ParamsE,"aw",@nobits
	.sectionflags	@""
	.align	16
	.zero		1024


//--------------------- .nv.shared.reserved.0     --------------------------
	.section	.nv.shared.reserved.0,"aw",@nobits
	.weak		__nv_reservedSMEM_offset_0_alias
	.size		__nv_reservedSMEM_offset_0_alias, 0, 0
	.other		__nv_reservedSMEM_offset_0_alias,@"STO_CUDA_RESERVED_SHARED STV_DEFAULT"
__nv_reservedSMEM_offset_0_alias:
	.zero		0


//--------------------- .nv.global                --------------------------
	.section	.nv.global,"aw",@nobits
.nv.global:
	.type		_ZN39_INTERNAL_d9332fc7_4_k_cu_aa8b63a4_28004cute1_E,@object
	.size		_ZN39_INTERNAL_d9332fc7_4_k_cu_aa8b63a4_28004cute1_E,(_ZN39_INTERNAL_d9332fc7_4_k_cu_aa8b63a4_28004cuda3std3__45__cpo6cbeginE - _ZN39_INTERNAL_d9332fc7_4_k_cu_aa8b63a4_28004cute1_E)
_ZN39_INTERNAL_d9332fc7_4_k_cu_aa8b63a4_28004cute1_E:
	.zero		1
	.type		_ZN39_INTERNAL_d9332fc7_4_k_cu_aa8b63a4_28004cuda3std3__45__cpo6cbeginE,@object
	.size		_ZN39_INTERNAL_d9332fc7_4_k_cu_aa8b63a4_28004cuda3std3__45__cpo6cbeginE,(_ZN39_INTERNAL_d9332fc7_4_k_cu_aa8b63a4_28004cuda3std3__48in_placeE - _ZN39_INTERNAL_d9332fc7_4_k_cu_aa8b63a4_28004cuda3std3__45__cpo6cbeginE)
_ZN39_INTERNAL_d9332fc7_4_k_cu_aa8b63a4_28004cuda3std3__45__cpo6cbeginE:
	.zero		1
	.type		_ZN39_INTERNAL_d9332fc7_4_k_cu_aa8b63a4_28004cuda3std3__48in_placeE,@object
	.size		_ZN39_INTERNAL_d9332fc7_4_k_cu_aa8b63a4_28004cuda3std3__48in_placeE,(_ZN39_INTERNAL_d9332fc7_4_k_cu_aa8b63a4_28004cuda3std6ranges3__45__cpo9iter_moveE - _ZN39_INTERNAL_d9332fc7_4_k_cu_aa8b63a4_28004cuda3std3__48in_placeE)
_ZN39_INTERNAL_d9332fc7_4_k_cu_aa8b63a4_28004cuda3std3__48in_placeE:
	.zero		1
	.type		_ZN39_INTERNAL_d9332fc7_4_k_cu_aa8b63a4_28004cuda3std6ranges3__45__cpo9iter_moveE,@object
	.size		_ZN39_INTERNAL_d9332fc7_4_k_cu_aa8b63a4_28004cuda3std6ranges3__45__cpo9iter_moveE,(_ZN39_INTERNAL_d9332fc7_4_k_cu_aa8b63a4_28004cuda3std3__45__cpo5beginE - _ZN39_INTERNAL_d9332fc7_4_k_cu_aa8b63a4_28004cuda3std6ranges3__45__cpo9iter_moveE)
_ZN39_INTERNAL_d9332fc7_4_k_cu_aa8b63a4_28004cuda3std6ranges3__45__cpo9iter_moveE:
	.zero		1
	.type		_ZN39_INTERNAL_d9332fc7_4_k_cu_aa8b63a4_28004cuda3std3__45__cpo5beginE,@object
	.size		_ZN39_INTERNAL_d9332fc7_4_k_cu_aa8b63a4_28004cuda3std3__45__cpo5beginE,(_ZN39_INTERNAL_d9332fc7_4_k_cu_aa8b63a4_28004cuda3std3__441_GLOBAL__N__d9332fc7_4_k_cu_aa8b63a4_28006ignoreE - _ZN39_INTERNAL_d9332fc7_4_k_cu_aa8b63a4_28004cuda3std3__45__cpo5beginE)
_ZN39_INTERNAL_d9332fc7_4_k_cu_aa8b63a4_28004cuda3std3__45__cpo5beginE:
	.zero		1
	.type		_ZN39_INTERNAL_d9332fc7_4_k_cu_aa8b63a4_28004cuda3std3__441_GLOBAL__N__d9332fc7_4_k_cu_aa8b63a4_28006ignoreE,@object
	.size		_ZN39_INTERNAL_d9332fc7_4_k_cu_aa8b63a4_28004cuda3std3__441_GLOBAL__N__d9332fc7_4_k_cu_aa8b63a4_28006ignoreE,(_ZN39_INTERNAL_d9332fc7_4_k_cu_aa8b63a4_28004cute7productE - _ZN39_INTERNAL_d9332fc7_4_k_cu_aa8b63a4_28004cuda3std3__441_GLOBAL__N__d9332fc7_4_k_cu_aa8b63a4_28006ignoreE)
_ZN39_INTERNAL_d9332fc7_4_k_cu_aa8b63a4_28004cuda3std3__441_GLOBAL__N__d9332fc7_4_k_cu_aa8b63a4_28006ignoreE:
	.zero		1
	.type		_ZN39_INTERNAL_d9332fc7_4_k_cu_aa8b63a4_28004cute7productE,@object
	.size		_ZN39_INTERNAL_d9332fc7_4_k_cu_aa8b63a4_28004cute7productE,(_ZN39_INTERNAL_d9332fc7_4_k_cu_aa8b63a4_28004cuda3std3__45__cpo3endE - _ZN39_INTERNAL_d9332fc7_4_k_cu_aa8b63a4_28004cute7productE)
_ZN39_INTERNAL_d9332fc7_4_k_cu_aa8b63a4_28004cute7productE:
	.zero		1
	.type		_ZN39_INTERNAL_d9332fc7_4_k_cu_aa8b63a4_28004cuda3std3__45__cpo3endE,@object
	.size		_ZN39_INTERNAL_d9332fc7_4_k_cu_aa8b63a4_28004cuda3std3__45__cpo3endE,(_ZN39_INTERNAL_d9332fc7_4_k_cu_aa8b63a4_28004cuda3std3__419piecewise_constructE - _ZN39_INTERNAL_d9332fc7_4_k_cu_aa8b63a4_28004cuda3std3__45__cpo3endE)
_ZN39_INTERNAL_d9332fc7_4_k_cu_aa8b63a4_28004cuda3std3__45__cpo3endE:
	.zero		1
	.type		_ZN39_INTERNAL_d9332fc7_4_k_cu_aa8b63a4_28004cuda3std3__419piecewise_constructE,@object
	.size		_ZN39_INTERNAL_d9332fc7_4_k_cu_aa8b63a4_28004cuda3std3__419piecewise_constructE,(_ZN39_INTERNAL_d9332fc7_4_k_cu_aa8b63a4_28004cuda3std3__45__cpo4cendE - _ZN39_INTERNAL_d9332fc7_4_k_cu_aa8b63a4_28004cuda3std3__419piecewise_constructE)
_ZN39_INTERNAL_d9332fc7_4_k_cu_aa8b63a4_28004cuda3std3__419piecewise_constructE:
	.zero		1
	.type		_ZN39_INTERNAL_d9332fc7_4_k_cu_aa8b63a4_28004cuda3std3__45__cpo4cendE,@object
	.size		_ZN39_INTERNAL_d9332fc7_4_k_cu_aa8b63a4_28004cuda3std3__45__cpo4cendE,(_ZN39_INTERNAL_d9332fc7_4_k_cu_aa8b63a4_28004cuda3std6ranges3__45__cpo4swapE - _ZN39_INTERNAL_d9332fc7_4_k_cu_aa8b63a4_28004cuda3std3__45__cpo4cendE)
_ZN39_INTERNAL_d9332fc7_4_k_cu_aa8b63a4_28004cuda3std3__45__cpo4cendE:
	.zero		1
	.type		_ZN39_INTERNAL_d9332fc7_4_k_cu_aa8b63a4_28004cuda3std6ranges3__45__cpo4swapE,@object
	.size		_ZN39_INTERNAL_d9332fc7_4_k_cu_aa8b63a4_28004cuda3std6ranges3__45__cpo4swapE,(.L_7 - _ZN39_INTERNAL_d9332fc7_4_k_cu_aa8b63a4_28004cuda3std6ranges3__45__cpo4swapE)
_ZN39_INTERNAL_d9332fc7_4_k_cu_aa8b63a4_28004cuda3std6ranges3__45__cpo4swapE:
	.zero		1
.L_7:


//--------------------- .nv.constant0._ZN7cutlass13device_kernelINS_4conv6kernel13ConvUniversalINS1_16ConvProblemShapeILNS1_8OperatorE2ELi2EEENS1_10collective14CollectiveConvINS1_46MainloopSm90TmaGmmaWarpSpecializedImplicitGemmILS5_2ELi9ELi2EN4cute5tupleIJNSA_1CILi1EEESD_SD_EEENS1_36KernelImplicitTmaWarpSpecializedSm90ELi1EEENSB_IJNSC_ILi256EEENSB_IJNSC_ILi128EEEEEENSB_IJNSC_ILi32EEEEEEEEENS_10bfloat16_tESN_NSA_8TiledMMAINSA_8MMA_AtomIJNSA_4SM904GMMA28MMA_64x128x16_F32BF16BF16_SSILNSR_5MajorE1ELST_1ELNSR_7ScaleInE1ELSU_1EEEEEENSA_6LayoutISE_NSB_IJNSC_ILi0EEESY_SY_EEEEENSB_IJNSA_10UnderscoreES11_S11_EEEEENS7_6detail26Sm90ImplicitGemmTileTraitsINSA_13SM90_TMA_LOADENSA_14ComposedLayoutINSA_7SwizzleILi3ELi4ELi3EEENSA_18smem_ptr_flag_bitsILi16EEENSX_INSB_IJNSB_IJNSC_ILi64EEENSC_ILi4EEEEEENSB_IJNSC_ILi8EEES1D_EEENSB_IJSD_NSC_ILi9EEEEEEEEENSB_IJNSB_IJSD_NSC_ILi2048EEEEEENSB_IJS1C_NSC_ILi512EEEEEENSB_IJSY_NSC_ILi8192EEEEEEEEEEEEEvEENS15_INSA_20SM90_TMA_LOAD_IM2COLENS17_IS19_S1B_NSX_INSB_IJNSB_IJS1C_NSC_ILi2EEEEEES1G_S1I_EEENSB_IJS1L_S1N_NSB_IJSY_NSC_ILi4096EEEEEEEEEEEEEvEEEENS_8epilogue10collective6detail29Sm90TmaWarpSpecializedAdapterINS26_15DefaultEpilogueISN_NSB_IJlNSB_IJSD_llEEESY_EEES2B_NS25_6thread17LinearCombinationISN_Li1EffLNS2C_9ScaleType4KindE0ELNS_15FloatRoundStyleE2ESN_EENS_4gemm15EpilogueDefaultEEEEEvvEEEEvNT_6ParamsE --------------------------
	.section	.nv.constant0._ZN7cutlass13device_kernelINS_4conv6kernel13ConvUniversalINS1_16ConvProblemShapeILNS1_8OperatorE2ELi2EEENS1_10collective14CollectiveConvINS1_46MainloopSm90TmaGmmaWarpSpecializedImplicitGemmILS5_2ELi9ELi2EN4cute5tupleIJNSA_1CILi1EEESD_SD_EEENS1_36KernelImplicitTmaWarpSpecializedSm90ELi1EEENSB_IJNSC_ILi256EEENSB_IJNSC_ILi128EEEEEENSB_IJNSC_ILi32EEEEEEEEENS_10bfloat16_tESN_NSA_8TiledMMAINSA_8MMA_AtomIJNSA_4SM904GMMA28MMA_64x128x16_F32BF16BF16_SSILNSR_5MajorE1ELST_1ELNSR_7ScaleInE1ELSU_1EEEEEENSA_6LayoutISE_NSB_IJNSC_ILi0EEESY_SY_EEEEENSB_IJNSA_10UnderscoreES11_S11_EEEEENS7_6detail26Sm90ImplicitGemmTileTraitsINSA_13SM90_TMA_LOADENSA_14ComposedLayoutINSA_7SwizzleILi3ELi4ELi3EEENSA_18smem_ptr_flag_bitsILi16EEENSX_INSB_IJNSB_IJNSC_ILi64EEENSC_ILi4EEEEEENSB_IJNSC_ILi8EEES1D_EEENSB_IJSD_NSC_ILi9EEEEEEEEENSB_IJNSB_IJSD_NSC_ILi2048EEEEEENSB_IJS1C_NSC_ILi512EEEEEENSB_IJSY_NSC_ILi8192EEEEEEEEEEEEEvEENS15_INSA_20SM90_TMA_LOAD_IM2COLENS17_IS19_S1B_NSX_INSB_IJNSB_IJS1C_NSC_ILi2EEEEEES1G_S1I_EEENSB_IJS1L_S1N_NSB_IJSY_NSC_ILi4096EEEEEEEEEEEEEvEEEENS_8epilogue10collective6detail29Sm90TmaWarpSpecializedAdapterINS26_15DefaultEpilogueISN_NSB_IJlNSB_IJSD_llEEESY_EEES2B_NS25_6thread17LinearCombinationISN_Li1EffLNS2C_9ScaleType4KindE0ELNS_15FloatRoundStyleE2ESN_EENS_4gemm15EpilogueDefaultEEEEEvvEEEEvNT_6ParamsE,"a",@progbits
	.sectionflags	@""
	.align	4
.nv.constant0._ZN7cutlass13device_kernelINS_4conv6kernel13ConvUniversalINS1_16ConvProblemShapeILNS1_8OperatorE2ELi2EEENS1_10collective14CollectiveConvINS1_46MainloopSm90TmaGmmaWarpSpecializedImplicitGemmILS5_2ELi9ELi2EN4cute5tupleIJNSA_1CILi1EEESD_SD_EEENS1_36KernelImplicitTmaWarpSpecializedSm90ELi1EEENSB_IJNSC_ILi256EEENSB_IJNSC_ILi128EEEEEENSB_IJNSC_ILi32EEEEEEEEENS_10bfloat16_tESN_NSA_8TiledMMAINSA_8MMA_AtomIJNSA_4SM904GMMA28MMA_64x128x16_F32BF16BF16_SSILNSR_5MajorE1ELST_1ELNSR_7ScaleInE1ELSU_1EEEEEENSA_6LayoutISE_NSB_IJNSC_ILi0EEESY_SY_EEEEENSB_IJNSA_10UnderscoreES11_S11_EEEEENS7_6detail26Sm90ImplicitGemmTileTraitsINSA_13SM90_TMA_LOADENSA_14ComposedLayoutINSA_7SwizzleILi3ELi4ELi3EEENSA_18smem_ptr_flag_bitsILi16EEENSX_INSB_IJNSB_IJNSC_ILi64EEENSC_ILi4EEEEEENSB_IJNSC_ILi8EEES1D_EEENSB_IJSD_NSC_ILi9EEEEEEEEENSB_IJNSB_IJSD_NSC_ILi2048EEEEEENSB_IJS1C_NSC_ILi512EEEEEENSB_IJSY_NSC_ILi8192EEEEEEEEEEEEEvEENS15_INSA_20SM90_TMA_LOAD_IM2COLENS17_IS19_S1B_NSX_INSB_IJNSB_IJS1C_NSC_ILi2EEEEEES1G_S1I_EEENSB_IJS1L_S1N_NSB_IJSY_NSC_ILi4096EEEEEEEEEEEEEvEEEENS_8epilogue10collective6detail29Sm90TmaWarpSpecializedAdapterINS26_15DefaultEpilogueISN_NSB_IJlNSB_IJSD_llEEESY_EEES2B_NS25_6thread17LinearCombinationISN_Li1EffLNS2C_9ScaleType4KindE0ELNS_15FloatRoundStyleE2ESN_EENS_4gemm15EpilogueDefaultEEEEEvvEEEEvNT_6ParamsE:
	.zero		1536


//--------------------- SYMBOLS --------------------------

	.type		.nv.reservedSmem.offset0,@object
	.size		.nv.reservedSmem.offset0,0x4
